	.target	sm_90a

	.elftype	@"ET_EXEC"


//--------------------- .note.nv.tkinfo           --------------------------
	.section	.note.nv.tkinfo,"",@"SHT_NOTE"
	.sectionflags	@"SHF_NOTE_NV_TKINFO"
	.tkinfo
        /*0018*/ 	.word	0x00000002
        /*0030*/ 	.string	""
        /*0030*/ 	.string	"ptxas"
        /*0030*/ 	.string	"Cuda compilation tools, release 13.0, V13.0.88"
        /*0030*/ 	.string	"Build cuda_13.0.r13.0/compiler.36424714_0"
        /*0030*/ 	.string	"-arch sm_90a -m 64 "



//--------------------- .note.nv.cuinfo           --------------------------
	.section	.note.nv.cuinfo,"",@"SHT_NOTE"
	.sectionflags	@"SHF_NOTE_NV_CUINFO"
        /*0018*/ 	.short	0x0002
        /*001a*/ 	.short	0x005a
        /*001c*/ 	.short	0x0082
	.zero		2


//--------------------- .nv.info                  --------------------------
	.section	.nv.info,"",@"SHT_CUDA_INFO"
	.align	4


	//----- nvinfo : EIATTR_REGCOUNT
	.align		4
        /*0000*/ 	.byte	0x04, 0x2f
        /*0002*/ 	.short	(.L_15 - .L_14)
	.align		4
.L_14:
        /*0004*/ 	.word	index@(_ZN7cutlass13device_kernelINS_4gemm6kernel13GemmUniversalIN4cute5tupleIJiiiiEEENS1_10collective13CollectiveMmaINS1_34MainloopSm90TmaGmmaWarpSpecializedILi14ENS5_IJNS4_1CILi2EEESB_NSA_ILi1EEEEEENS1_35KernelTmaWarpSpecializedCooperativeEEENS5_IJNSA_ILi128EEESG_NSA_ILi32EEEEEENS_6half_tENS5_IJlSC_lEEESJ_SK_NS4_8TiledMMAINS4_8MMA_AtomIJNS4_4SM904GMMA26MMA_64x128x16_F32F16F16_SSILNSO_5MajorE0ELSQ_0ELNSO_7ScaleInE1ELSR_1EEEEEENS4_6LayoutINS5_IJSB_SC_SC_EEENS5_IJSC_NSA_ILi0EEESW_EEEEENS5_IJNS4_10UnderscoreESZ_SZ_EEEEENS4_23SM90_TMA_LOAD_MULTICASTENS4_14ComposedLayoutINS4_7SwizzleILi2ELi4ELi3EEENS4_18smem_ptr_flag_bitsILi16EEENSU_INS5_IJNSA_ILi8EEESH_EEENS5_IJSH_SC_EEEEEEEvNS4_8identityES12_S1C_vS1D_EENS_8epilogue10collective6detail29Sm90TmaWarpSpecializedAdapterINS1G_15DefaultEpilogueISJ_SK_SK_NS1F_6thread17LinearCombinationISJ_Li1EffLNS1K_9ScaleType4KindE0ELNS_15FloatRoundStyleE2ESJ_EENS1_15EpilogueDefaultEEEEEvvEEEEvNT_6ParamsE)
        /*0008*/ 	.word	0x000000a8


	//----- nvinfo : EIATTR_FRAME_SIZE
	.align		4
.L_15:
        /*000c*/ 	.byte	0x04, 0x11
        /*000e*/ 	.short	(.L_17 - .L_16)
	.align		4
.L_16:
        /*0010*/ 	.word	index@(_ZN7cutlass13device_kernelINS_4gemm6kernel13GemmUniversalIN4cute5tupleIJiiiiEEENS1_10collective13CollectiveMmaINS1_34MainloopSm90TmaGmmaWarpSpecializedILi14ENS5_IJNS4_1CILi2EEESB_NSA_ILi1EEEEEENS1_35KernelTmaWarpSpecializedCooperativeEEENS5_IJNSA_ILi128EEESG_NSA_ILi32EEEEEENS_6half_tENS5_IJlSC_lEEESJ_SK_NS4_8TiledMMAINS4_8MMA_AtomIJNS4_4SM904GMMA26MMA_64x128x16_F32F16F16_SSILNSO_5MajorE0ELSQ_0ELNSO_7ScaleInE1ELSR_1EEEEEENS4_6LayoutINS5_IJSB_SC_SC_EEENS5_IJSC_NSA_ILi0EEESW_EEEEENS5_IJNS4_10UnderscoreESZ_SZ_EEEEENS4_23SM90_TMA_LOAD_MULTICASTENS4_14ComposedLayoutINS4_7SwizzleILi2ELi4ELi3EEENS4_18smem_ptr_flag_bitsILi16EEENSU_INS5_IJNSA_ILi8EEESH_EEENS5_IJSH_SC_EEEEEEEvNS4_8identityES12_S1C_vS1D_EENS_8epilogue10collective6detail29Sm90TmaWarpSpecializedAdapterINS1G_15DefaultEpilogueISJ_SK_SK_NS1F_6thread17LinearCombinationISJ_Li1EffLNS1K_9ScaleType4KindE0ELNS_15FloatRoundStyleE2ESJ_EENS1_15EpilogueDefaultEEEEEvvEEEEvNT_6ParamsE)
        /*0014*/ 	.word	0x00000000


	//----- nvinfo : EIATTR_MIN_STACK_SIZE
	.align		4
.L_17:
        /*0018*/ 	.byte	0x04, 0x12
        /*001a*/ 	.short	(.L_19 - .L_18)
	.align		4
.L_18:
        /*001c*/ 	.word	index@(_ZN7cutlass13device_kernelINS_4gemm6kernel13GemmUniversalIN4cute5tupleIJiiiiEEENS1_10collective13CollectiveMmaINS1_34MainloopSm90TmaGmmaWarpSpecializedILi14ENS5_IJNS4_1CILi2EEESB_NSA_ILi1EEEEEENS1_35KernelTmaWarpSpecializedCooperativeEEENS5_IJNSA_ILi128EEESG_NSA_ILi32EEEEEENS_6half_tENS5_IJlSC_lEEESJ_SK_NS4_8TiledMMAINS4_8MMA_AtomIJNS4_4SM904GMMA26MMA_64x128x16_F32F16F16_SSILNSO_5MajorE0ELSQ_0ELNSO_7ScaleInE1ELSR_1EEEEEENS4_6LayoutINS5_IJSB_SC_SC_EEENS5_IJSC_NSA_ILi0EEESW_EEEEENS5_IJNS4_10UnderscoreESZ_SZ_EEEEENS4_23SM90_TMA_LOAD_MULTICASTENS4_14ComposedLayoutINS4_7SwizzleILi2ELi4ELi3EEENS4_18smem_ptr_flag_bitsILi16EEENSU_INS5_IJNSA_ILi8EEESH_EEENS5_IJSH_SC_EEEEEEEvNS4_8identityES12_S1C_vS1D_EENS_8epilogue10collective6detail29Sm90TmaWarpSpecializedAdapterINS1G_15DefaultEpilogueISJ_SK_SK_NS1F_6thread17LinearCombinationISJ_Li1EffLNS1K_9ScaleType4KindE0ELNS_15FloatRoundStyleE2ESJ_EENS1_15EpilogueDefaultEEEEEvvEEEEvNT_6ParamsE)
        /*0020*/ 	.word	0x00000000
.L_19:


//--------------------- .nv.compat                --------------------------
	.section	.nv.compat,"",@"SHT_CUDA_COMPAT_INFO"
	.align	4
        /*0000*/ 	.byte	0x02, 0x09, 0x01, 0x00, 0x02, 0x02, 0x04, 0x00, 0x02, 0x05, 0x05, 0x00, 0x03, 0x07, 0x01, 0x01
        /*0010*/ 	.byte	0x02, 0x03, 0x01, 0x00, 0x02, 0x06, 0x01, 0x00, 0x04, 0x0b, 0x08, 0x00, 0x00, 0x00, 0x00, 0x00
        /*0020*/ 	.byte	0x00, 0x00, 0x00, 0x00


//--------------------- .nv.info._ZN7cutlass13device_kernelINS_4gemm6kernel13GemmUniversalIN4cute5tupleIJiiiiEEENS1_10collective13CollectiveMmaINS1_34MainloopSm90TmaGmmaWarpSpecializedILi14ENS5_IJNS4_1CILi2EEESB_NSA_ILi1EEEEEENS1_35KernelTmaWarpSpecializedCooperativeEEENS5_IJNSA_ILi128EEESG_NSA_ILi32EEEEEENS_6half_tENS5_IJlSC_lEEESJ_SK_NS4_8TiledMMAINS4_8MMA_AtomIJNS4_4SM904GMMA26MMA_64x128x16_F32F16F16_SSILNSO_5MajorE0ELSQ_0ELNSO_7ScaleInE1ELSR_1EEEEEENS4_6LayoutINS5_IJSB_SC_SC_EEENS5_IJSC_NSA_ILi0EEESW_EEEEENS5_IJNS4_10UnderscoreESZ_SZ_EEEEENS4_23SM90_TMA_LOAD_MULTICASTENS4_14ComposedLayoutINS4_7SwizzleILi2ELi4ELi3EEENS4_18smem_ptr_flag_bitsILi16EEENSU_INS5_IJNSA_ILi8EEESH_EEENS5_IJSH_SC_EEEEEEEvNS4_8identityES12_S1C_vS1D_EENS_8epilogue10collective6detail29Sm90TmaWarpSpecializedAdapterINS1G_15DefaultEpilogueISJ_SK_SK_NS1F_6thread17LinearCombinationISJ_Li1EffLNS1K_9ScaleType4KindE0ELNS_15FloatRoundStyleE2ESJ_EENS1_15EpilogueDefaultEEEEEvvEEEEvNT_6ParamsE --------------------------
	.section	.nv.info._ZN7cutlass13device_kernelINS_4gemm6kernel13GemmUniversalIN4cute5tupleIJiiiiEEENS1_10collective13CollectiveMmaINS1_34MainloopSm90TmaGmmaWarpSpecializedILi14ENS5_IJNS4_1CILi2EEESB_NSA_ILi1EEEEEENS1_35KernelTmaWarpSpecializedCooperativeEEENS5_IJNSA_ILi128EEESG_NSA_ILi32EEEEEENS_6half_tENS5_IJlSC_lEEESJ_SK_NS4_8TiledMMAINS4_8MMA_AtomIJNS4_4SM904GMMA26MMA_64x128x16_F32F16F16_SSILNSO_5MajorE0ELSQ_0ELNSO_7ScaleInE1ELSR_1EEEEEENS4_6LayoutINS5_IJSB_SC_SC_EEENS5_IJSC_NSA_ILi0EEESW_EEEEENS5_IJNS4_10UnderscoreESZ_SZ_EEEEENS4_23SM90_TMA_LOAD_MULTICASTENS4_14ComposedLayoutINS4_7SwizzleILi2ELi4ELi3EEENS4_18smem_ptr_flag_bitsILi16EEENSU_INS5_IJNSA_ILi8EEESH_EEENS5_IJSH_SC_EEEEEEEvNS4_8identityES12_S1C_vS1D_EENS_8epilogue10collective6detail29Sm90TmaWarpSpecializedAdapterINS1G_15DefaultEpilogueISJ_SK_SK_NS1F_6thread17LinearCombinationISJ_Li1EffLNS1K_9ScaleType4KindE0ELNS_15FloatRoundStyleE2ESJ_EENS1_15EpilogueDefaultEEEEEvvEEEEvNT_6ParamsE,"",@"SHT_CUDA_INFO"
	.sectionflags	@""
	.align	4


	//----- nvinfo : EIATTR_CUDA_API_VERSION
	.align		4
        /*0000*/ 	.byte	0x04, 0x37
        /*0002*/ 	.short	(.L_21 - .L_20)
.L_20:
        /*0004*/ 	.word	0x00000082


	//----- nvinfo : EIATTR_KPARAM_INFO
	.align		4
.L_21:
        /*0008*/ 	.byte	0x04, 0x17
        /*000a*/ 	.short	(.L_23 - .L_22)
.L_22:
        /*000c*/ 	.word	0x00000000
        /*0010*/ 	.short	0x0000
        /*0012*/ 	.short	0x0070
        /*0014*/ 	.byte	0x00, 0xf0, 0x01, 0x10


	//----- nvinfo : EIATTR_SPARSE_MMA_MASK
	.align		4
.L_23:
        /*0018*/ 	.byte	0x03, 0x50
        /*001a*/ 	.short	0x0000


	//----- nvinfo : EIATTR_MAXREG_COUNT
	.align		4
        /*001c*/ 	.byte	0x03, 0x1b
        /*001e*/ 	.short	0x00a8


	//----- nvinfo : EIATTR_NUM_BARRIERS
	.align		4
        /*0020*/ 	.byte	0x02, 0x4c
        /*0022*/ 	.byte	0x01
	.zero		1


	//----- nvinfo : EIATTR_EXTERNS
	.align		4
        /*0024*/ 	.byte	0x04, 0x0f
        /*0026*/ 	.short	(.L_25 - .L_24)


	//   ....[0]....
	.align		4
.L_24:
        /*0028*/ 	.word	index@(__assertfail)


	//----- nvinfo : EIATTR_MERCURY_ISA_VERSION
	.align		4
.L_25:
        /*002c*/ 	.byte	0x03, 0x5f
        /*002e*/ 	.short	0x0101


	//----- nvinfo : EIATTR_INT_WARP_WIDE_INSTR_OFFSETS
	.align		4
        /*0030*/ 	.byte	0x04, 0x31
        /*0032*/ 	.short	(.L_27 - .L_26)


	//   ....[0]....
.L_26:
        /*0034*/ 	.word	0x000005f0


	//   ....[1]....
        /*0038*/ 	.word	0x00000620


	//   ....[2]....
        /*003c*/ 	.word	0x000007e0


	//----- nvinfo : EIATTR_COOP_GROUP_MASK_REGIDS
	.align		4
.L_27:
        /*0040*/ 	.byte	0x04, 0x29
        /*0042*/ 	.short	(.L_29 - .L_28)


	//   ....[0]....
.L_28:
        /*0044*/ 	.word	0xffffffff


	//   ....[1]....
        /*0048*/ 	.word	0xffffffff


	//   ....[2]....
        /*004c*/ 	.word	0xffffffff


	//   ....[3]....
        /*0050*/ 	.word	0xffffffff


	//   ....[4]....
        /*0054*/ 	.word	0xffffffff


	//   ....[5]....
        /*0058*/ 	.word	0xffffffff


	//----- nvinfo : EIATTR_COOP_GROUP_INSTR_OFFSETS
	.align		4
.L_29:
        /*005c*/ 	.byte	0x04, 0x28
        /*005e*/ 	.short	(.L_31 - .L_30)


	//   ....[0]....
.L_30:
        /*0060*/ 	.word	0x00000060


	//   ....[1]....
        /*0064*/ 	.word	0x00000070


	//   ....[2]....
        /*0068*/ 	.word	0x00000130


	//   ....[3]....
        /*006c*/ 	.word	0x00000440


	//   ....[4]....
        /*0070*/ 	.word	0x00000960


	//   ....[5]....
        /*0074*/ 	.word	0x000013a0


	//----- nvinfo : EIATTR_REG_RECONFIG
	.align		4
.L_31:
        /*0078*/ 	.byte	0x01, 0x54
	.zero		2


	//----- nvinfo : EIATTR_SYSCALL_OFFSETS
	.align		4
        /*007c*/ 	.byte	0x04, 0x46
        /*007e*/ 	.short	(.L_33 - .L_32)


	//   ....[0]....
.L_32:
        /*0080*/ 	.word	0x00001560


	//----- nvinfo : EIATTR_MBARRIER_INSTR_OFFSETS
	.align		4
.L_33:
        /*0084*/ 	.byte	0x04, 0x39
        /*0086*/ 	.short	(.L_35 - .L_34)


	//   ....[0]....
.L_34:
        /*0088*/ 	.word	0x00000250
        /*008c*/ 	.word	0x000000ff
        /*0090*/ 	.word	0x00000000
        /*0094*/ 	.short	0x0100
        /*0096*/ 	.byte	0x08
	.zero		1


	//   ....[1]....
        /*0098*/ 	.word	0x00000260
        /*009c*/ 	.word	0x000000ff
        /*00a0*/ 	.word	0x00000070
        /*00a4*/ 	.short	0x0100
        /*00a6*/ 	.byte	0x08
	.zero		1


	//   ....[2]....
        /*00a8*/ 	.word	0x00000270
        /*00ac*/ 	.word	0x000000ff
        /*00b0*/ 	.word	0x00000008
        /*00b4*/ 	.short	0x0100
        /*00b6*/ 	.byte	0x08
	.zero		1


	//   ....[3]....
        /*00b8*/ 	.word	0x00000280
        /*00bc*/ 	.word	0x000000ff
        /*00c0*/ 	.word	0x00000078
        /*00c4*/ 	.short	0x0100
        /*00c6*/ 	.byte	0x08
	.zero		1


	//   ....[4]....
        /*00c8*/ 	.word	0x00000290
        /*00cc*/ 	.word	0x000000ff
        /*00d0*/ 	.word	0x00000010
        /*00d4*/ 	.short	0x0100
        /*00d6*/ 	.byte	0x08
	.zero		1


	//   ....[5]....
        /*00d8*/ 	.word	0x000002a0
        /*00dc*/ 	.word	0x000000ff
        /*00e0*/ 	.word	0x00000080
        /*00e4*/ 	.short	0x0100
        /*00e6*/ 	.byte	0x08
	.zero		1


	//   ....[6]....
        /*00e8*/ 	.word	0x000002b0
        /*00ec*/ 	.word	0x000000ff
        /*00f0*/ 	.word	0x00000018
        /*00f4*/ 	.short	0x0100
        /*00f6*/ 	.byte	0x08
	.zero		1


	//   ....[7]....
        /*00f8*/ 	.word	0x000002c0
        /*00fc*/ 	.word	0x000000ff
        /*0100*/ 	.word	0x00000088
        /*0104*/ 	.short	0x0100
        /*0106*/ 	.byte	0x08
	.zero		1


	//   ....[8]....
        /*0108*/ 	.word	0x000002d0
        /*010c*/ 	.word	0x000000ff
        /*0110*/ 	.word	0x00000020
        /*0114*/ 	.short	0x0100
        /*0116*/ 	.byte	0x08
	.zero		1


	//   ....[9]....
        /*0118*/ 	.word	0x000002e0
        /*011c*/ 	.word	0x000000ff
        /*0120*/ 	.word	0x00000090
        /*0124*/ 	.short	0x0100
        /*0126*/ 	.byte	0x08
	.zero		1


	//   ....[10]....
        /*0128*/ 	.word	0x000002f0
        /*012c*/ 	.word	0x000000ff
        /*0130*/ 	.word	0x00000028
        /*0134*/ 	.short	0x0100
        /*0136*/ 	.byte	0x08
	.zero		1


	//   ....[11]....
        /*0138*/ 	.word	0x00000300
        /*013c*/ 	.word	0x000000ff
        /*0140*/ 	.word	0x00000098
        /*0144*/ 	.short	0x0100
        /*0146*/ 	.byte	0x08
	.zero		1


	//   ....[12]....
        /*0148*/ 	.word	0x00000310
        /*014c*/ 	.word	0x000000ff
        /*0150*/ 	.word	0x00000030
        /*0154*/ 	.short	0x0100
        /*0156*/ 	.byte	0x08
	.zero		1


	//   ....[13]....
        /*0158*/ 	.word	0x00000320
        /*015c*/ 	.word	0x000000ff
        /*0160*/ 	.word	0x000000a0
        /*0164*/ 	.short	0x0100
        /*0166*/ 	.byte	0x08
	.zero		1


	//   ....[14]....
        /*0168*/ 	.word	0x00000330
        /*016c*/ 	.word	0x000000ff
        /*0170*/ 	.word	0x00000038
        /*0174*/ 	.short	0x0100
        /*0176*/ 	.byte	0x08
	.zero		1


	//   ....[15]....
        /*0178*/ 	.word	0x00000340
        /*017c*/ 	.word	0x000000ff
        /*0180*/ 	.word	0x000000a8
        /*0184*/ 	.short	0x0100
        /*0186*/ 	.byte	0x08
	.zero		1


	//   ....[16]....
        /*0188*/ 	.word	0x00000350
        /*018c*/ 	.word	0x000000ff
        /*0190*/ 	.word	0x00000040
        /*0194*/ 	.short	0x0100
        /*0196*/ 	.byte	0x08
	.zero		1


	//   ....[17]....
        /*0198*/ 	.word	0x00000360
        /*019c*/ 	.word	0x000000ff
        /*01a0*/ 	.word	0x000000b0
        /*01a4*/ 	.short	0x0100
        /*01a6*/ 	.byte	0x08
	.zero		1


	//   ....[18]....
        /*01a8*/ 	.word	0x00000370
        /*01ac*/ 	.word	0x000000ff
        /*01b0*/ 	.word	0x00000048
        /*01b4*/ 	.short	0x0100
        /*01b6*/ 	.byte	0x08
	.zero		1


	//   ....[19]....
        /*01b8*/ 	.word	0x00000380
        /*01bc*/ 	.word	0x000000ff
        /*01c0*/ 	.word	0x000000b8
        /*01c4*/ 	.short	0x0100
        /*01c6*/ 	.byte	0x08
	.zero		1


	//   ....[20]....
        /*01c8*/ 	.word	0x00000390
        /*01cc*/ 	.word	0x000000ff
        /*01d0*/ 	.word	0x00000050
        /*01d4*/ 	.short	0x0100
        /*01d6*/ 	.byte	0x08
	.zero		1


	//   ....[21]....
        /*01d8*/ 	.word	0x000003a0
        /*01dc*/ 	.word	0x000000ff
        /*01e0*/ 	.word	0x000000c0
        /*01e4*/ 	.short	0x0100
        /*01e6*/ 	.byte	0x08
	.zero		1


	//   ....[22]....
        /*01e8*/ 	.word	0x000003b0
        /*01ec*/ 	.word	0x000000ff
        /*01f0*/ 	.word	0x00000058
        /*01f4*/ 	.short	0x0100
        /*01f6*/ 	.byte	0x08
	.zero		1


	//   ....[23]....
        /*01f8*/ 	.word	0x000003c0
        /*01fc*/ 	.word	0x000000ff
        /*0200*/ 	.word	0x000000c8
        /*0204*/ 	.short	0x0100
        /*0206*/ 	.byte	0x08
	.zero		1


	//   ....[24]....
        /*0208*/ 	.word	0x000003d0
        /*020c*/ 	.word	0x000000ff
        /*0210*/ 	.word	0x00000060
        /*0214*/ 	.short	0x0100
        /*0216*/ 	.byte	0x08
	.zero		1


	//   ....[25]....
        /*0218*/ 	.word	0x000003e0
        /*021c*/ 	.word	0x000000ff
        /*0220*/ 	.word	0x000000d0
        /*0224*/ 	.short	0x0100
        /*0226*/ 	.byte	0x08
	.zero		1


	//   ....[26]....
        /*0228*/ 	.word	0x000003f0
        /*022c*/ 	.word	0x000000ff
        /*0230*/ 	.word	0x00000068
        /*0234*/ 	.short	0x0100
        /*0236*/ 	.byte	0x08
	.zero		1


	//   ....[27]....
        /*0238*/ 	.word	0x00000400
        /*023c*/ 	.word	0x000000ff
        /*0240*/ 	.word	0x000000d8
        /*0244*/ 	.short	0x0100
        /*0246*/ 	.byte	0x08
	.zero		1


	//   ....[28]....
        /*0248*/ 	.word	0x00000860
        /*024c*/ 	.word	0x000000ff
        /*0250*/ 	.word	0x000000f0
        /*0254*/ 	.short	0x0100
        /*0256*/ 	.byte	0x06
	.zero		1


	//   ....[29]....
        /*0258*/ 	.word	0x000008f0
        /*025c*/ 	.word	0x000000ff
        /*0260*/ 	.word	0x000000f8
        /*0264*/ 	.short	0x0100
        /*0266*/ 	.byte	0x06
	.zero		1


	//   ....[30]....
        /*0268*/ 	.word	0x00001620
        /*026c*/ 	.word	0x00000003
        /*0270*/ 	.word	0x00000000
        /*0274*/ 	.short	0x010a
        /*0276*/ 	.byte	0x3f
	.zero		1


	//   ....[31]....
        /*0278*/ 	.word	0x00001660
        /*027c*/ 	.word	0x00000003
        /*0280*/ 	.word	0x00000000
        /*0284*/ 	.short	0x010a
        /*0286*/ 	.byte	0x3f
	.zero		1


	//   ....[32]....
        /*0288*/ 	.word	0x00001930
        /*028c*/ 	.word	0x00000005
        /*0290*/ 	.word	0x00000000
        /*0294*/ 	.short	0x010a
        /*0296*/ 	.byte	0x3f
	.zero		1


	//   ....[33]....
        /*0298*/ 	.word	0x00001970
        /*029c*/ 	.word	0x00000005
        /*02a0*/ 	.word	0x00000000
        /*02a4*/ 	.short	0x010a
        /*02a6*/ 	.byte	0x3f
	.zero		1


	//   ....[34]....
        /*02a8*/ 	.word	0x00001ad0
        /*02ac*/ 	.word	0x00000004
        /*02b0*/ 	.word	0x00000000
        /*02b4*/ 	.short	0x0101
        /*02b6*/ 	.byte	0x3f
	.zero		1


	//   ....[35]....
        /*02b8*/ 	.word	0x00001d00
        /*02bc*/ 	.word	0x00000000
        /*02c0*/ 	.word	0x00000000
        /*02c4*/ 	.short	0x0101
        /*02c6*/ 	.byte	0x3f
	.zero		1


	//   ....[36]....
        /*02c8*/ 	.word	0x000070e0
        /*02cc*/ 	.word	0x0000000e
        /*02d0*/ 	.word	0x00000070
        /*02d4*/ 	.short	0x010a
        /*02d6*/ 	.byte	0x3f
	.zero		1


	//   ....[37]....
        /*02d8*/ 	.word	0x000074b0
        /*02dc*/ 	.word	0x00000006
        /*02e0*/ 	.word	0x000000f8
        /*02e4*/ 	.short	0x0101
        /*02e6*/ 	.byte	0x3f
	.zero		1


	//   ....[38]....
        /*02e8*/ 	.word	0x00007be0
        /*02ec*/ 	.word	0x00000007
        /*02f0*/ 	.word	0x00000000
        /*02f4*/ 	.short	0x010a
        /*02f6*/ 	.byte	0x3f
	.zero		1


	//   ....[39]....
        /*02f8*/ 	.word	0x00007c60
        /*02fc*/ 	.word	0x00000009
        /*0300*/ 	.word	0x00000000
        /*0304*/ 	.short	0x010a
        /*0306*/ 	.byte	0x3f
	.zero		1


	//   ....[40]....
        /*0308*/ 	.word	0x00007cf0
        /*030c*/ 	.word	0x00000006
        /*0310*/ 	.word	0x00000000
        /*0314*/ 	.short	0x010a
        /*0316*/ 	.byte	0x3f
	.zero		1


	//   ....[41]....
        /*0318*/ 	.word	0x00007d80
        /*031c*/ 	.word	0x00000009
        /*0320*/ 	.word	0x00000000
        /*0324*/ 	.short	0x010a
        /*0326*/ 	.byte	0x3f
	.zero		1


	//   ....[42]....
        /*0328*/ 	.word	0x00007e10
        /*032c*/ 	.word	0x00000006
        /*0330*/ 	.word	0x00000000
        /*0334*/ 	.short	0x010a
        /*0336*/ 	.byte	0x3f
	.zero		1


	//   ....[43]....
        /*0338*/ 	.word	0x00007ea0
        /*033c*/ 	.word	0x00000009
        /*0340*/ 	.word	0x00000000
        /*0344*/ 	.short	0x010a
        /*0346*/ 	.byte	0x3f
	.zero		1


	//   ....[44]....
        /*0348*/ 	.word	0x00007f30
        /*034c*/ 	.word	0x00000006
        /*0350*/ 	.word	0x00000000
        /*0354*/ 	.short	0x010a
        /*0356*/ 	.byte	0x3f
	.zero		1


	//   ....[45]....
        /*0358*/ 	.word	0x00007fc0
        /*035c*/ 	.word	0x00000009
        /*0360*/ 	.word	0x00000000
        /*0364*/ 	.short	0x010a
        /*0366*/ 	.byte	0x3f
	.zero		1


	//   ....[46]....
        /*0368*/ 	.word	0x00008050
        /*036c*/ 	.word	0x00000006
        /*0370*/ 	.word	0x00000000
        /*0374*/ 	.short	0x010a
        /*0376*/ 	.byte	0x3f
	.zero		1


	//   ....[47]....
        /*0378*/ 	.word	0x000080e0
        /*037c*/ 	.word	0x00000009
        /*0380*/ 	.word	0x00000000
        /*0384*/ 	.short	0x010a
        /*0386*/ 	.byte	0x3f
	.zero		1


	//   ....[48]....
        /*0388*/ 	.word	0x00008170
        /*038c*/ 	.word	0x00000006
        /*0390*/ 	.word	0x00000000
        /*0394*/ 	.short	0x010a
        /*0396*/ 	.byte	0x3f
	.zero		1


	//   ....[49]....
        /*0398*/ 	.word	0x00008200
        /*039c*/ 	.word	0x00000009
        /*03a0*/ 	.word	0x00000000
        /*03a4*/ 	.short	0x010a
        /*03a6*/ 	.byte	0x3f
	.zero		1


	//   ....[50]....
        /*03a8*/ 	.word	0x00008290
        /*03ac*/ 	.word	0x00000006
        /*03b0*/ 	.word	0x00000000
        /*03b4*/ 	.short	0x010a
        /*03b6*/ 	.byte	0x3f
	.zero		1


	//   ....[51]....
        /*03b8*/ 	.word	0x00008320
        /*03bc*/ 	.word	0x00000003
        /*03c0*/ 	.word	0x00000000
        /*03c4*/ 	.short	0x010a
        /*03c6*/ 	.byte	0x3f
	.zero		1


	//   ....[52]....
        /*03c8*/ 	.word	0x00008380
        /*03cc*/ 	.word	0x00000003
        /*03d0*/ 	.word	0x00000000
        /*03d4*/ 	.short	0x010a
        /*03d6*/ 	.byte	0x3f
	.zero		1


	//   ....[53]....
        /*03d8*/ 	.word	0x000083d0
        /*03dc*/ 	.word	0x00000005
        /*03e0*/ 	.word	0x00000000
        /*03e4*/ 	.short	0x010a
        /*03e6*/ 	.byte	0x3f
	.zero		1


	//   ....[54]....
        /*03e8*/ 	.word	0x000084a0
        /*03ec*/ 	.word	0x0000000e
        /*03f0*/ 	.word	0x00000070
        /*03f4*/ 	.short	0x010a
        /*03f6*/ 	.byte	0x3f
	.zero		1


	//   ....[55]....
        /*03f8*/ 	.word	0x00008570
        /*03fc*/ 	.word	0x00000007
        /*0400*/ 	.word	0x00000000
        /*0404*/ 	.short	0x010a
        /*0406*/ 	.byte	0x3f
	.zero		1


	//   ....[56]....
        /*0408*/ 	.word	0x000085c0
        /*040c*/ 	.word	0x00000009
        /*0410*/ 	.word	0x00000000
        /*0414*/ 	.short	0x010a
        /*0416*/ 	.byte	0x3f
	.zero		1


	//   ....[57]....
        /*0418*/ 	.word	0x00008610
        /*041c*/ 	.word	0x00000006
        /*0420*/ 	.word	0x00000000
        /*0424*/ 	.short	0x010a
        /*0426*/ 	.byte	0x3f
	.zero		1


	//   ....[58]....
        /*0428*/ 	.word	0x00008660
        /*042c*/ 	.word	0x00000009
        /*0430*/ 	.word	0x00000000
        /*0434*/ 	.short	0x010a
        /*0436*/ 	.byte	0x3f
	.zero		1


	//   ....[59]....
        /*0438*/ 	.word	0x000086b0
        /*043c*/ 	.word	0x00000006
        /*0440*/ 	.word	0x00000000
        /*0444*/ 	.short	0x010a
        /*0446*/ 	.byte	0x3f
	.zero		1


	//   ....[60]....
        /*0448*/ 	.word	0x00008700
        /*044c*/ 	.word	0x00000009
        /*0450*/ 	.word	0x00000000
        /*0454*/ 	.short	0x010a
        /*0456*/ 	.byte	0x3f
	.zero		1


	//   ....[61]....
        /*0458*/ 	.word	0x00008750
        /*045c*/ 	.word	0x00000006
        /*0460*/ 	.word	0x00000000
        /*0464*/ 	.short	0x010a
        /*0466*/ 	.byte	0x3f
	.zero		1


	//   ....[62]....
        /*0468*/ 	.word	0x000087a0
        /*046c*/ 	.word	0x00000009
        /*0470*/ 	.word	0x00000000
        /*0474*/ 	.short	0x010a
        /*0476*/ 	.byte	0x3f
	.zero		1


	//   ....[63]....
        /*0478*/ 	.word	0x000087f0
        /*047c*/ 	.word	0x00000006
        /*0480*/ 	.word	0x00000000
        /*0484*/ 	.short	0x010a
        /*0486*/ 	.byte	0x3f
	.zero		1


	//   ....[64]....
        /*0488*/ 	.word	0x00008840
        /*048c*/ 	.word	0x00000009
        /*0490*/ 	.word	0x00000000
        /*0494*/ 	.short	0x010a
        /*0496*/ 	.byte	0x3f
	.zero		1


	//   ....[65]....
        /*0498*/ 	.word	0x00008890
        /*049c*/ 	.word	0x00000006
        /*04a0*/ 	.word	0x00000000
        /*04a4*/ 	.short	0x010a
        /*04a6*/ 	.byte	0x3f
	.zero		1


	//   ....[66]....
        /*04a8*/ 	.word	0x000088e0
        /*04ac*/ 	.word	0x00000009
        /*04b0*/ 	.word	0x00000000
        /*04b4*/ 	.short	0x010a
        /*04b6*/ 	.byte	0x3f
	.zero		1


	//   ....[67]....
        /*04b8*/ 	.word	0x00008930
        /*04bc*/ 	.word	0x00000006
        /*04c0*/ 	.word	0x00000000
        /*04c4*/ 	.short	0x010a
        /*04c6*/ 	.byte	0x3f
	.zero		1


	//----- nvinfo : EIATTR_NUM_MBARRIERS
	.align		4
.L_35:
        /*04c8*/ 	.byte	0x03, 0x38
        /*04ca*/ 	.short	0x001e


	//----- nvinfo : EIATTR_EXIT_INSTR_OFFSETS
	.align		4
        /*04cc*/ 	.byte	0x04, 0x1c
        /*04ce*/ 	.short	(.L_37 - .L_36)


	//   ....[0]....
.L_36:
        /*04d0*/ 	.word	0x00000ac0


	//   ....[1]....
        /*04d4*/ 	.word	0x000012d0


	//   ....[2]....
        /*04d8*/ 	.word	0x00006730


	//   ....[3]....
        /*04dc*/ 	.word	0x00006c90


	//   ....[4]....
        /*04e0*/ 	.word	0x00008370


	//----- nvinfo : EIATTR_MAX_THREADS
	.align		4
.L_37:
        /*04e4*/ 	.byte	0x04, 0x05
        /*04e6*/ 	.short	(.L_39 - .L_38)
.L_38:
        /*04e8*/ 	.word	0x00000180
        /*04ec*/ 	.word	0x00000001
        /*04f0*/ 	.word	0x00000001


	//----- nvinfo : EIATTR_CRS_STACK_SIZE
	.align		4
.L_39:
        /*04f4*/ 	.byte	0x04, 0x1e
        /*04f6*/ 	.short	(.L_41 - .L_40)
.L_40:
        /*04f8*/ 	.word	0x00000000


	//----- nvinfo : EIATTR_CBANK_PARAM_SIZE
	.align		4
.L_41:
        /*04fc*/ 	.byte	0x03, 0x19
        /*04fe*/ 	.short	0x0470


	//----- nvinfo : EIATTR_PARAM_CBANK
	.align		4
        /*0500*/ 	.byte	0x04, 0x0a
        /*0502*/ 	.short	(.L_43 - .L_42)
	.align		4
.L_42:
        /*0504*/ 	.word	index@(.nv.constant0._ZN7cutlass13device_kernelINS_4gemm6kernel13GemmUniversalIN4cute5tupleIJiiiiEEENS1_10collective13CollectiveMmaINS1_34MainloopSm90TmaGmmaWarpSpecializedILi14ENS5_IJNS4_1CILi2EEESB_NSA_ILi1EEEEEENS1_35KernelTmaWarpSpecializedCooperativeEEENS5_IJNSA_ILi128EEESG_NSA_ILi32EEEEEENS_6half_tENS5_IJlSC_lEEESJ_SK_NS4_8TiledMMAINS4_8MMA_AtomIJNS4_4SM904GMMA26MMA_64x128x16_F32F16F16_SSILNSO_5MajorE0ELSQ_0ELNSO_7ScaleInE1ELSR_1EEEEEENS4_6LayoutINS5_IJSB_SC_SC_EEENS5_IJSC_NSA_ILi0EEESW_EEEEENS5_IJNS4_10UnderscoreESZ_SZ_EEEEENS4_23SM90_TMA_LOAD_MULTICASTENS4_14ComposedLayoutINS4_7SwizzleILi2ELi4ELi3EEENS4_18smem_ptr_flag_bitsILi16EEENSU_INS5_IJNSA_ILi8EEESH_EEENS5_IJSH_SC_EEEEEEEvNS4_8identityES12_S1C_vS1D_EENS_8epilogue10collective6detail29Sm90TmaWarpSpecializedAdapterINS1G_15DefaultEpilogueISJ_SK_SK_NS1F_6thread17LinearCombinationISJ_Li1EffLNS1K_9ScaleType4KindE0ELNS_15FloatRoundStyleE2ESJ_EENS1_15EpilogueDefaultEEEEEvvEEEEvNT_6ParamsE)
        /*0508*/ 	.short	0x0210
        /*050a*/ 	.short	0x0470


	//----- nvinfo : EIATTR_SW_WAR
	.align		4
.L_43:
        /*050c*/ 	.byte	0x04, 0x36
        /*050e*/ 	.short	(.L_45 - .L_44)
.L_44:
        /*0510*/ 	.word	0x00000008
.L_45:


//--------------------- .nv.callgraph             --------------------------
	.section	.nv.callgraph,"",@"SHT_CUDA_CALLGRAPH"
	.align	4
	.sectionentsize	8
	.align		4
        /*0000*/ 	.word	0x00000000
	.align		4
        /*0004*/ 	.word	0xffffffff
	.align		4
        /*0008*/ 	.word	index@(_ZN7cutlass13device_kernelINS_4gemm6kernel13GemmUniversalIN4cute5tupleIJiiiiEEENS1_10collective13CollectiveMmaINS1_34MainloopSm90TmaGmmaWarpSpecializedILi14ENS5_IJNS4_1CILi2EEESB_NSA_ILi1EEEEEENS1_35KernelTmaWarpSpecializedCooperativeEEENS5_IJNSA_ILi128EEESG_NSA_ILi32EEEEEENS_6half_tENS5_IJlSC_lEEESJ_SK_NS4_8TiledMMAINS4_8MMA_AtomIJNS4_4SM904GMMA26MMA_64x128x16_F32F16F16_SSILNSO_5MajorE0ELSQ_0ELNSO_7ScaleInE1ELSR_1EEEEEENS4_6LayoutINS5_IJSB_SC_SC_EEENS5_IJSC_NSA_ILi0EEESW_EEEEENS5_IJNS4_10UnderscoreESZ_SZ_EEEEENS4_23SM90_TMA_LOAD_MULTICASTENS4_14ComposedLayoutINS4_7SwizzleILi2ELi4ELi3EEENS4_18smem_ptr_flag_bitsILi16EEENSU_INS5_IJNSA_ILi8EEESH_EEENS5_IJSH_SC_EEEEEEEvNS4_8identityES12_S1C_vS1D_EENS_8epilogue10collective6detail29Sm90TmaWarpSpecializedAdapterINS1G_15DefaultEpilogueISJ_SK_SK_NS1F_6thread17LinearCombinationISJ_Li1EffLNS1K_9ScaleType4KindE0ELNS_15FloatRoundStyleE2ESJ_EENS1_15EpilogueDefaultEEEEEvvEEEEvNT_6ParamsE)
	.align		4
        /*000c*/ 	.word	index@(__assertfail)
	.align		4
        /*0010*/ 	.word	0x00000000
	.align		4
        /*0014*/ 	.word	0xfffffffe
	.align		4
        /*0018*/ 	.word	0x00000000
	.align		4
        /*001c*/ 	.word	0xfffffffd
	.align		4
        /*0020*/ 	.word	0x00000000
	.align		4
        /*0024*/ 	.word	0xfffffffc


//--------------------- .nv.constant4             --------------------------
	.section	.nv.constant4,"a",@progbits
	.align	8
	.align		8
.nv.constant4:
        /*0000*/ 	.dword	__assertfail
	.align		8
        /*0008*/ 	.dword	__unnamed_1
	.align		8
        /*0010*/ 	.dword	_ZN39_INTERNAL_0b07f756_4_k_cu_6b018497_32614cuda3std3__45__cpo5beginE
	.align		8
        /*0018*/ 	.dword	_ZN39_INTERNAL_0b07f756_4_k_cu_6b018497_32614cuda3std3__45__cpo3endE
	.align		8
        /*0020*/ 	.dword	_ZN39_INTERNAL_0b07f756_4_k_cu_6b018497_32614cuda3std3__45__cpo6cbeginE
	.align		8
        /*0028*/ 	.dword	_ZN39_INTERNAL_0b07f756_4_k_cu_6b018497_32614cuda3std3__45__cpo4cendE
	.align		8
        /*0030*/ 	.dword	_ZN39_INTERNAL_0b07f756_4_k_cu_6b018497_32614cuda3std3__441_GLOBAL__N__0b07f756_4_k_cu_6b018497_32616ignoreE
	.align		8
        /*0038*/ 	.dword	_ZN39_INTERNAL_0b07f756_4_k_cu_6b018497_32614cuda3std3__419piecewise_constructE
	.align		8
        /*0040*/ 	.dword	_ZN39_INTERNAL_0b07f756_4_k_cu_6b018497_32614cuda3std3__48in_placeE
	.align		8
        /*0048*/ 	.dword	_ZN39_INTERNAL_0b07f756_4_k_cu_6b018497_32614cuda3std6ranges3__45__cpo4swapE
	.align		8
        /*0050*/ 	.dword	_ZN39_INTERNAL_0b07f756_4_k_cu_6b018497_32614cuda3std6ranges3__45__cpo9iter_moveE
	.align		8
        /*0058*/ 	.dword	_ZN39_INTERNAL_0b07f756_4_k_cu_6b018497_32614cute7productE
	.align		8
        /*0060*/ 	.dword	_ZN39_INTERNAL_0b07f756_4_k_cu_6b018497_32614cute1_E
	.align		8
        /*0068*/ 	.dword	$str$22
	.align		8
        /*0070*/ 	.dword	$str$23


//--------------------- .text._ZN7cutlass13device_kernelINS_4gemm6kernel13GemmUniversalIN4cute5tupleIJiiiiEEENS1_10collective13CollectiveMmaINS1_34MainloopSm90TmaGmmaWarpSpecializedILi14ENS5_IJNS4_1CILi2EEESB_NSA_ILi1EEEEEENS1_35KernelTmaWarpSpecializedCooperativeEEENS5_IJNSA_ILi128EEESG_NSA_ILi32EEEEEENS_6half_tENS5_IJlSC_lEEESJ_SK_NS4_8TiledMMAINS4_8MMA_AtomIJNS4_4SM904GMMA26MMA_64x128x16_F32F16F16_SSILNSO_5MajorE0ELSQ_0ELNSO_7ScaleInE1ELSR_1EEEEEENS4_6LayoutINS5_IJSB_SC_SC_EEENS5_IJSC_NSA_ILi0EEESW_EEEEENS5_IJNS4_10UnderscoreESZ_SZ_EEEEENS4_23SM90_TMA_LOAD_MULTICASTENS4_14ComposedLayoutINS4_7SwizzleILi2ELi4ELi3EEENS4_18smem_ptr_flag_bitsILi16EEENSU_INS5_IJNSA_ILi8EEESH_EEENS5_IJSH_SC_EEEEEEEvNS4_8identityES12_S1C_vS1D_EENS_8epilogue10collective6detail29Sm90TmaWarpSpecializedAdapterINS1G_15DefaultEpilogueISJ_SK_SK_NS1F_6thread17LinearCombinationISJ_Li1EffLNS1K_9ScaleType4KindE0ELNS_15FloatRoundStyleE2ESJ_EENS1_15EpilogueDefaultEEEEEvvEEEEvNT_6ParamsE --------------------------
	.section	.text._ZN7cutlass13device_kernelINS_4gemm6kernel13GemmUniversalIN4cute5tupleIJiiiiEEENS1_10collective13CollectiveMmaINS1_34MainloopSm90TmaGmmaWarpSpecializedILi14ENS5_IJNS4_1CILi2EEESB_NSA_ILi1EEEEEENS1_35KernelTmaWarpSpecializedCooperativeEEENS5_IJNSA_ILi128EEESG_NSA_ILi32EEEEEENS_6half_tENS5_IJlSC_lEEESJ_SK_NS4_8TiledMMAINS4_8MMA_AtomIJNS4_4SM904GMMA26MMA_64x128x16_F32F16F16_SSILNSO_5MajorE0ELSQ_0ELNSO_7ScaleInE1ELSR_1EEEEEENS4_6LayoutINS5_IJSB_SC_SC_EEENS5_IJSC_NSA_ILi0EEESW_EEEEENS5_IJNS4_10UnderscoreESZ_SZ_EEEEENS4_23SM90_TMA_LOAD_MULTICASTENS4_14ComposedLayoutINS4_7SwizzleILi2ELi4ELi3EEENS4_18smem_ptr_flag_bitsILi16EEENSU_INS5_IJNSA_ILi8EEESH_EEENS5_IJSH_SC_EEEEEEEvNS4_8identityES12_S1C_vS1D_EENS_8epilogue10collective6detail29Sm90TmaWarpSpecializedAdapterINS1G_15DefaultEpilogueISJ_SK_SK_NS1F_6thread17LinearCombinationISJ_Li1EffLNS1K_9ScaleType4KindE0ELNS_15FloatRoundStyleE2ESJ_EENS1_15EpilogueDefaultEEEEEvvEEEEvNT_6ParamsE,"ax",@progbits
	.align	128
.text._ZN7cutlass13device_kernelINS_4gemm6kernel13GemmUniversalIN4cute5tupleIJiiiiEEENS1_10collective13CollectiveMmaINS1_34MainloopSm90TmaGmmaWarpSpecializedILi14ENS5_IJNS4_1CILi2EEESB_NSA_ILi1EEEEEENS1_35KernelTmaWarpSpecializedCooperativeEEENS5_IJNSA_ILi128EEESG_NSA_ILi32EEEEEENS_6half_tENS5_IJlSC_lEEESJ_SK_NS4_8TiledMMAINS4_8MMA_AtomIJNS4_4SM904GMMA26MMA_64x128x16_F32F16F16_SSILNSO_5MajorE0ELSQ_0ELNSO_7ScaleInE1ELSR_1EEEEEENS4_6LayoutINS5_IJSB_SC_SC_EEENS5_IJSC_NSA_ILi0EEESW_EEEEENS5_IJNS4_10UnderscoreESZ_SZ_EEEEENS4_23SM90_TMA_LOAD_MULTICASTENS4_14ComposedLayoutINS4_7SwizzleILi2ELi4ELi3EEENS4_18smem_ptr_flag_bitsILi16EEENSU_INS5_IJNSA_ILi8EEESH_EEENS5_IJSH_SC_EEEEEEEvNS4_8identityES12_S1C_vS1D_EENS_8epilogue10collective6detail29Sm90TmaWarpSpecializedAdapterINS1G_15DefaultEpilogueISJ_SK_SK_NS1F_6thread17LinearCombinationISJ_Li1EffLNS1K_9ScaleType4KindE0ELNS_15FloatRoundStyleE2ESJ_EENS1_15EpilogueDefaultEEEEEvvEEEEvNT_6ParamsE:
        .type           _ZN7cutlass13device_kernelINS_4gemm6kernel13GemmUniversalIN4cute5tupleIJiiiiEEENS1_10collective13CollectiveMmaINS1_34MainloopSm90TmaGmmaWarpSpecializedILi14ENS5_IJNS4_1CILi2EEESB_NSA_ILi1EEEEEENS1_35KernelTmaWarpSpecializedCooperativeEEENS5_IJNSA_ILi128EEESG_NSA_ILi32EEEEEENS_6half_tENS5_IJlSC_lEEESJ_SK_NS4_8TiledMMAINS4_8MMA_AtomIJNS4_4SM904GMMA26MMA_64x128x16_F32F16F16_SSILNSO_5MajorE0ELSQ_0ELNSO_7ScaleInE1ELSR_1EEEEEENS4_6LayoutINS5_IJSB_SC_SC_EEENS5_IJSC_NSA_ILi0EEESW_EEEEENS5_IJNS4_10UnderscoreESZ_SZ_EEEEENS4_23SM90_TMA_LOAD_MULTICASTENS4_14ComposedLayoutINS4_7SwizzleILi2ELi4ELi3EEENS4_18smem_ptr_flag_bitsILi16EEENSU_INS5_IJNSA_ILi8EEESH_EEENS5_IJSH_SC_EEEEEEEvNS4_8identityES12_S1C_vS1D_EENS_8epilogue10collective6detail29Sm90TmaWarpSpecializedAdapterINS1G_15DefaultEpilogueISJ_SK_SK_NS1F_6thread17LinearCombinationISJ_Li1EffLNS1K_9ScaleType4KindE0ELNS_15FloatRoundStyleE2ESJ_EENS1_15EpilogueDefaultEEEEEvvEEEEvNT_6ParamsE,@function
        .size           _ZN7cutlass13device_kernelINS_4gemm6kernel13GemmUniversalIN4cute5tupleIJiiiiEEENS1_10collective13CollectiveMmaINS1_34MainloopSm90TmaGmmaWarpSpecializedILi14ENS5_IJNS4_1CILi2EEESB_NSA_ILi1EEEEEENS1_35KernelTmaWarpSpecializedCooperativeEEENS5_IJNSA_ILi128EEESG_NSA_ILi32EEEEEENS_6half_tENS5_IJlSC_lEEESJ_SK_NS4_8TiledMMAINS4_8MMA_AtomIJNS4_4SM904GMMA26MMA_64x128x16_F32F16F16_SSILNSO_5MajorE0ELSQ_0ELNSO_7ScaleInE1ELSR_1EEEEEENS4_6LayoutINS5_IJSB_SC_SC_EEENS5_IJSC_NSA_ILi0EEESW_EEEEENS5_IJNS4_10UnderscoreESZ_SZ_EEEEENS4_23SM90_TMA_LOAD_MULTICASTENS4_14ComposedLayoutINS4_7SwizzleILi2ELi4ELi3EEENS4_18smem_ptr_flag_bitsILi16EEENSU_INS5_IJNSA_ILi8EEESH_EEENS5_IJSH_SC_EEEEEEEvNS4_8identityES12_S1C_vS1D_EENS_8epilogue10collective6detail29Sm90TmaWarpSpecializedAdapterINS1G_15DefaultEpilogueISJ_SK_SK_NS1F_6thread17LinearCombinationISJ_Li1EffLNS1K_9ScaleType4KindE0ELNS_15FloatRoundStyleE2ESJ_EENS1_15EpilogueDefaultEEEEEvvEEEEvNT_6ParamsE,(.L_x_220 - _ZN7cutlass13device_kernelINS_4gemm6kernel13GemmUniversalIN4cute5tupleIJiiiiEEENS1_10collective13CollectiveMmaINS1_34MainloopSm90TmaGmmaWarpSpecializedILi14ENS5_IJNS4_1CILi2EEESB_NSA_ILi1EEEEEENS1_35KernelTmaWarpSpecializedCooperativeEEENS5_IJNSA_ILi128EEESG_NSA_ILi32EEEEEENS_6half_tENS5_IJlSC_lEEESJ_SK_NS4_8TiledMMAINS4_8MMA_AtomIJNS4_4SM904GMMA26MMA_64x128x16_F32F16F16_SSILNSO_5MajorE0ELSQ_0ELNSO_7ScaleInE1ELSR_1EEEEEENS4_6LayoutINS5_IJSB_SC_SC_EEENS5_IJSC_NSA_ILi0EEESW_EEEEENS5_IJNS4_10UnderscoreESZ_SZ_EEEEENS4_23SM90_TMA_LOAD_MULTICASTENS4_14ComposedLayoutINS4_7SwizzleILi2ELi4ELi3EEENS4_18smem_ptr_flag_bitsILi16EEENSU_INS5_IJNSA_ILi8EEESH_EEENS5_IJSH_SC_EEEEEEEvNS4_8identityES12_S1C_vS1D_EENS_8epilogue10collective6detail29Sm90TmaWarpSpecializedAdapterINS1G_15DefaultEpilogueISJ_SK_SK_NS1F_6thread17LinearCombinationISJ_Li1EffLNS1K_9ScaleType4KindE0ELNS_15FloatRoundStyleE2ESJ_EENS1_15EpilogueDefaultEEEEEvvEEEEvNT_6ParamsE)
        .other          _ZN7cutlass13device_kernelINS_4gemm6kernel13GemmUniversalIN4cute5tupleIJiiiiEEENS1_10collective13CollectiveMmaINS1_34MainloopSm90TmaGmmaWarpSpecializedILi14ENS5_IJNS4_1CILi2EEESB_NSA_ILi1EEEEEENS1_35KernelTmaWarpSpecializedCooperativeEEENS5_IJNSA_ILi128EEESG_NSA_ILi32EEEEEENS_6half_tENS5_IJlSC_lEEESJ_SK_NS4_8TiledMMAINS4_8MMA_AtomIJNS4_4SM904GMMA26MMA_64x128x16_F32F16F16_SSILNSO_5MajorE0ELSQ_0ELNSO_7ScaleInE1ELSR_1EEEEEENS4_6LayoutINS5_IJSB_SC_SC_EEENS5_IJSC_NSA_ILi0EEESW_EEEEENS5_IJNS4_10UnderscoreESZ_SZ_EEEEENS4_23SM90_TMA_LOAD_MULTICASTENS4_14ComposedLayoutINS4_7SwizzleILi2ELi4ELi3EEENS4_18smem_ptr_flag_bitsILi16EEENSU_INS5_IJNSA_ILi8EEESH_EEENS5_IJSH_SC_EEEEEEEvNS4_8identityES12_S1C_vS1D_EENS_8epilogue10collective6detail29Sm90TmaWarpSpecializedAdapterINS1G_15DefaultEpilogueISJ_SK_SK_NS1F_6thread17LinearCombinationISJ_Li1EffLNS1K_9ScaleType4KindE0ELNS_15FloatRoundStyleE2ESJ_EENS1_15EpilogueDefaultEEEEEvvEEEEvNT_6ParamsE,@"STO_CUDA_ENTRY STV_DEFAULT"
_ZN7cutlass13device_kernelINS_4gemm6kernel13GemmUniversalIN4cute5tupleIJiiiiEEENS1_10collective13CollectiveMmaINS1_34MainloopSm90TmaGmmaWarpSpecializedILi14ENS5_IJNS4_1CILi2EEESB_NSA_ILi1EEEEEENS1_35KernelTmaWarpSpecializedCooperativeEEENS5_IJNSA_ILi128EEESG_NSA_ILi32EEEEEENS_6half_tENS5_IJlSC_lEEESJ_SK_NS4_8TiledMMAINS4_8MMA_AtomIJNS4_4SM904GMMA26MMA_64x128x16_F32F16F16_SSILNSO_5MajorE0ELSQ_0ELNSO_7ScaleInE1ELSR_1EEEEEENS4_6LayoutINS5_IJSB_SC_SC_EEENS5_IJSC_NSA_ILi0EEESW_EEEEENS5_IJNS4_10UnderscoreESZ_SZ_EEEEENS4_23SM90_TMA_LOAD_MULTICASTENS4_14ComposedLayoutINS4_7SwizzleILi2ELi4ELi3EEENS4_18smem_ptr_flag_bitsILi16EEENSU_INS5_IJNSA_ILi8EEESH_EEENS5_IJSH_SC_EEEEEEEvNS4_8identityES12_S1C_vS1D_EENS_8epilogue10collective6detail29Sm90TmaWarpSpecializedAdapterINS1G_15DefaultEpilogueISJ_SK_SK_NS1F_6thread17LinearCombinationISJ_Li1EffLNS1K_9ScaleType4KindE0ELNS_15FloatRoundStyleE2ESJ_EENS1_15EpilogueDefaultEEEEEvvEEEEvNT_6ParamsE:
[----:B------:R-:W0:Y:S01]  /*0000*/  LDC R1, c[0x0][0x28] ;  /* 0x00000a00ff017b82 */ /* 0x000e220000000800 */
[----:B------:R-:W1:Y:S01]  /*0010*/  S2R R18, SR_TID.X ;  /* 0x0000000000127919 */ /* 0x000e620000002100 */
[----:B------:R-:W-:Y:S01]  /*0020*/  ELECT P0, URZ, PT ;  /* 0x00000000003f782f */ /* 0x000fe20003800000 */
[----:B------:R-:W-:Y:S01]  /*0030*/  BSSY B0, `(.L_x_0) ;  /* 0x000000f000007945 */ /* 0x000fe20003800000 */
[--C-:B-1----:R-:W-:Y:S02]  /*0040*/  SHF.R.U32.HI R0, RZ, 0x5, R18.reuse ;  /* 0x00000005ff007819 */ /* 0x102fe40000011612 */
[----:B------:R-:W-:-:S03]  /*0050*/  SHF.R.U32.HI R3, RZ, 0x7, R18 ;  /* 0x00000007ff037819 */ /* 0x000fc60000011612 */
[----:B------:R-:W1:Y:S04]  /*0060*/  SHFL.IDX PT, R2, R0, RZ, 0x1f ;  /* 0x00001fff00027589 */ /* 0x000e6800000e0000 */
[----:B------:R2:W3:Y:S01]  /*0070*/  SHFL.IDX PT, R5, R3, RZ, 0x1f ;  /* 0x00001fff03057589 */ /* 0x0004e200000e0000 */
[----:B-1----:R-:W-:-:S13]  /*0080*/  ISETP.NE.OR P0, PT, R2, RZ, !P0 ;  /* 0x000000ff0200720c */ /* 0x002fda0004705670 */
[----:B0-23--:R-:W-:Y:S05]  /*0090*/  @P0 BRA `(.L_x_1) ;  /* 0x0000000000200947 */ /* 0x00dfea0003800000 */
[----:B------:R-:W-:Y:S02]  /*00a0*/  ULDC.64 UR4, c[0x0][0x198] ;  /* 0x0000660000047ab9 */ /* 0x000fe40000000a00 */
[----:B------:R-:W-:Y:S02]  /*00b0*/  UIADD3 UR6, UP0, UR4, 0xf0, URZ ;  /* 0x000000f004067890 */ /* 0x000fe4000ff1e03f */
[----:B------:R-:W-:Y:S02]  /*00c0*/  UIADD3 UR4, UP1, UR4, 0x1f0, URZ ;  /* 0x000001f004047890 */ /* 0x000fe4000ff3e03f */
[----:B------:R-:W-:Y:S02]  /*00d0*/  UIADD3.X UR7, URZ, UR5, URZ, UP0, !UPT ;  /* 0x000000053f077290 */ /* 0x000fe400087fe43f */
[----:B------:R-:W-:-:S07]  /*00e0*/  UIADD3.X UR5, URZ, UR5, URZ, UP1, !UPT ;  /* 0x000000053f057290 */ /* 0x000fce0008ffe43f */
[----:B------:R0:W-:Y:S02]  /*00f0*/  UTMACCTL.PF [UR6] ;  /* 0x00000000060079b9 */ /* 0x0001e40008040000 */
[----:B------:R0:W-:Y:S02]  /*0100*/  UTMACCTL.PF [UR4] ;  /* 0x00000000040079b9 */ /* 0x0001e40008040000 */
[----:B0-----:R-:W-:Y:S01]  /*0110*/  NOP ;  /* 0x0000000000007918 */ /* 0x001fe20000000000 */
.L_x_1:
[----:B------:R-:W-:Y:S05]  /*0120*/  BSYNC B0 ;  /* 0x0000000000007941 */ /* 0x000fea0003800000 */
.L_x_0:
[----:B------:R-:W0:Y:S02]  /*0130*/  SHFL.IDX PT, R3, R0, RZ, 0x1f ;  /* 0x00001fff00037589 */ /* 0x000e2400000e0000 */
[----:B0-----:R-:W-:-:S13]  /*0140*/  ISETP.NE.AND P0, PT, R3, RZ, PT ;  /* 0x000000ff0300720c */ /* 0x001fda0003f05270 */
[----:B------:R-:W-:Y:S05]  /*0150*/  @P0 BRA `(.L_x_2) ;  /* 0x0000000000b40947 */ /* 0x000fea0003800000 */
[----:B------:R-:W-:Y:S01]  /*0160*/  ELECT P0, URZ, PT ;  /* 0x00000000003f782f */ /* 0x000fe20003800000 */
[----:B------:R-:W-:-:S12]  /*0170*/  BSSY B0, `(.L_x_2) ;  /* 0x000002b000007945 */ /* 0x000fd80003800000 */
[----:B------:R-:W-:Y:S05]  /*0180*/  @!P0 BRA `(.L_x_3) ;  /* 0x0000000000a48947 */ /* 0x000fea0003800000 */
[----:B------:R-:W0:Y:S01]  /*0190*/  S2UR UR8, SR_CgaCtaId ;  /* 0x00000000000879c3 */ /* 0x000e220000008800 */
[----:B------:R-:W-:Y:S01]  /*01a0*/  UMOV UR4, 0x400 ;  /* 0x0000040000047882 */ /* 0x000fe20000000000 */
[----:B------:R-:W-:Y:S01]  /*01b0*/  UMOV UR5, 0x1 ;  /* 0x0000000100057882 */ /* 0x000fe20000000000 */
[----:B------:R-:W-:Y:S02]  /*01c0*/  UMOV UR6, 0x6 ;  /* 0x0000000600067882 */ /* 0x000fe40000000000 */
[----:B------:R-:W-:-:S04]  /*01d0*/  UIADD3 UR6, -UR6, 0x100000, URZ ;  /* 0x0010000006067890 */ /* 0x000fc8000fffe13f */
[----:B------:R-:W-:Y:S02]  /*01e0*/  USHF.L.U32 UR7, UR6, 0xb, URZ ;  /* 0x0000000b06077899 */ /* 0x000fe4000800063f */
[----:B------:R-:W-:Y:S02]  /*01f0*/  USHF.L.U32 UR6, UR6, 0x1, URZ ;  /* 0x0000000106067899 */ /* 0x000fe4000800063f */
[----:B0-----:R-:W-:Y:S02]  /*0200*/  ULEA UR8, UR8, UR4, 0x18 ;  /* 0x0000000408087291 */ /* 0x001fe4000f8ec03f */
[----:B------:R-:W-:-:S04]  /*0210*/  UIADD3 UR4, -UR5, 0x100000, URZ ;  /* 0x0010000005047890 */ /* 0x000fc8000fffe13f */
[----:B------:R-:W-:Y:S02]  /*0220*/  USHF.L.U32 UR5, UR4, 0xb, URZ ;  /* 0x0000000b04057899 */ /* 0x000fe4000800063f */
[----:B------:R-:W-:Y:S01]  /*0230*/  USHF.L.U32 UR4, UR4, 0x1, URZ ;  /* 0x0000000104047899 */ /* 0x000fe2000800063f */
[----:B------:R-:W0:Y:S11]  /*0240*/  FENCE.VIEW.ASYNC.S ;  /* 0x00000000000073c6 */ /* 0x000e360000000000 */
[----:B0-----:R0:W1:Y:S01]  /*0250*/  SYNCS.EXCH.64 URZ, [UR8], UR4 ;  /* 0x00000004083f75b2 */ /* 0x0010620008000100 */
[----:B------:R0:W2:Y:S01]  /*0260*/  SYNCS.EXCH.64 URZ, [UR8+0x70], UR6 ;  /* 0x00007006083f75b2 */ /* 0x0000a20008000100 */
[----:B------:R0:W3:Y:S01]  /*0270*/  SYNCS.EXCH.64 URZ, [UR8+0x8], UR4 ;  /* 0x00000804083f75b2 */ /* 0x0000e20008000100 */
[----:B------:R0:W4:Y:S01]  /*0280*/  SYNCS.EXCH.64 URZ, [UR8+0x78], UR6 ;  /* 0x00007806083f75b2 */ /* 0x0001220008000100 */
[----:B------:R0:W0:Y:S01]  /*0290*/  SYNCS.EXCH.64 URZ, [UR8+0x10], UR4 ;  /* 0x00001004083f75b2 */ /* 0x0000220008000100 */
        /* <DEDUP_REMOVED lines=23> */
[----:B-1234-:R-:W-:Y:S01]  /*0410*/  NOP ;  /* 0x0000000000007918 */ /* 0x01efe20000000000 */
.L_x_3:
[----:B0-----:R-:W-:Y:S05]  /*0420*/  BSYNC B0 ;  /* 0x0000000000007941 */ /* 0x001fea0003800000 */
.L_x_2:
[----:B------:R-:W-:Y:S01]  /*0430*/  SHF.R.S32.HI R7, RZ, 0x1f, R18 ;  /* 0x0000001fff077819 */ /* 0x000fe20000011412 */
[----:B------:R-:W0:Y:S01]  /*0440*/  SHFL.IDX PT, R0, R0, RZ, 0x1f ;  /* 0x00001fff00007589 */ /* 0x000e2200000e0000 */
[----:B------:R-:W1:Y:S01]  /*0450*/  S2UR UR8, SR_CTAID.X ;  /* 0x00000000000879c3 */ /* 0x000e620000002500 */
[----:B------:R-:W-:Y:S02]  /*0460*/  ELECT P0, URZ, PT ;  /* 0x00000000003f782f */ /* 0x000fe40003800000 */
[----:B------:R-:W-:Y:S01]  /*0470*/  LEA.HI R7, R7, R18, RZ, 0x7 ;  /* 0x0000001207077211 */ /* 0x000fe200078f38ff */
[----:B------:R-:W2:Y:S01]  /*0480*/  S2R R4, SR_CTAID.Y ;  /* 0x0000000000047919 */ /* 0x000ea20000002600 */
[----:B------:R-:W-:Y:S01]  /*0490*/  SHF.R.S32.HI R8, RZ, 0x1f, R3 ;  /* 0x0000001fff087819 */ /* 0x000fe20000011403 */
[----:B------:R-:W-:Y:S01]  /*04a0*/  ULDC UR4, c[0x0][0x150] ;  /* 0x0000540000047ab9 */ /* 0x000fe20000000800 */
[----:B------:R-:W-:Y:S01]  /*04b0*/  LOP3.LUT R7, R7, 0xffffff80, RZ, 0xc0, !PT ;  /* 0xffffff8007077812 */ /* 0x000fe200078ec0ff */
[----:B------:R-:W-:Y:S01]  /*04c0*/  NOP ;  /* 0x0000000000007918 */ /* 0x000fe20000000000 */
[----:B------:R-:W-:Y:S01]  /*04d0*/  LEA.HI R8, R8, R3, RZ, 0x2 ;  /* 0x0000000308087211 */ /* 0x000fe200078f10ff */
[----:B------:R-:W3:Y:S01]  /*04e0*/  LDC R10, c[0x0][0x144] ;  /* 0x00005100ff0a7b82 */ /* 0x000ee20000000800 */
[----:B------:R-:W-:Y:S01]  /*04f0*/  NOP ;  /* 0x0000000000007918 */ /* 0x000fe20000000000 */
[----:B------:R-:W-:Y:S01]  /*0500*/  IMAD.IADD R6, R18, 0x1, -R7 ;  /* 0x0000000112067824 */ /* 0x000fe200078e0a07 */
[----:B------:R-:W-:Y:S01]  /*0510*/  LOP3.LUT R8, R8, 0x3ffffffc, RZ, 0xc0, !PT ;  /* 0x3ffffffc08087812 */ /* 0x000fe200078ec0ff */
[----:B------:R-:W-:Y:S01]  /*0520*/  IMAD.MOV.U32 R22, RZ, RZ, 0x1 ;  /* 0x00000001ff167424 */ /* 0x000fe200078e00ff */
[----:B------:R-:W-:-:S02]  /*0530*/  ISETP.NE.AND P3, PT, R5, RZ, PT ;  /* 0x000000ff0500720c */ /* 0x000fc40003f65270 */
[----:B------:R-:W-:Y:S01]  /*0540*/  SHF.R.S32.HI R7, RZ, 0x1f, R6 ;  /* 0x0000001fff077819 */ /* 0x000fe20000011406 */
[----:B------:R-:W-:Y:S01]  /*0550*/  IMAD.IADD R8, R3, 0x1, -R8 ;  /* 0x0000000103087824 */ /* 0x000fe200078e0a08 */
[----:B------:R-:W4:Y:S02]  /*0560*/  LDC R13, c[0x0][0x140] ;  /* 0x00005000ff0d7b82 */ /* 0x000f240000000800 */
[----:B------:R-:W-:Y:S02]  /*0570*/  LEA.HI R7, R7, R6, RZ, 0x3 ;  /* 0x0000000607077211 */ /* 0x000fe400078f18ff */
[----:B0-----:R-:W-:Y:S02]  /*0580*/  ISETP.NE.OR P0, PT, R0, RZ, !P0 ;  /* 0x000000ff0000720c */ /* 0x001fe40004705670 */
[--C-:B------:R-:W-:Y:S02]  /*0590*/  SHF.R.S32.HI R0, RZ, 0x3, R7.reuse ;  /* 0x00000003ff007819 */ /* 0x100fe40000011407 */
[----:B------:R-:W-:-:S02]  /*05a0*/  SHF.R.S32.HI R7, RZ, 0x1f, R7 ;  /* 0x0000001fff077819 */ /* 0x000fc40000011407 */
[----:B-1----:R-:W-:Y:S02]  /*05b0*/  I2FP.F32.U32 R9, UR8 ;  /* 0x0000000800097c45 */ /* 0x002fe40008201000 */
[----:B------:R-:W-:-:S03]  /*05c0*/  LEA.HI R7, R7, R0, RZ, 0x2 ;  /* 0x0000000007077211 */ /* 0x000fc600078f10ff */
[----:B------:R-:W-:Y:S01]  /*05d0*/  FMUL R9, R9, UR4 ;  /* 0x0000000409097c20 */ /* 0x000fe20008400000 */
[----:B------:R-:W-:Y:S01]  /*05e0*/  LOP3.LUT R7, R7, 0xfffffffc, RZ, 0xc0, !PT ;  /* 0xfffffffc07077812 */ /* 0x000fe200078ec0ff */
[----:B------:R-:W-:Y:S01]  /*05f0*/  VOTEU.ALL UP0, P0 ;  /* 0x00000000003f7886 */ /* 0x000fe20000000000 */
[----:B--2---:R-:W-:Y:S01]  /*0600*/  I2FP.F32.U32 R3, R4 ;  /* 0x0000000400037245 */ /* 0x004fe20000201000 */
[----:B------:R-:W-:Y:S01]  /*0610*/  ULDC UR4, c[0x0][0x154] ;  /* 0x0000550000047ab9 */ /* 0x000fe20000000800 */
[----:B------:R-:W-:Y:S01]  /*0620*/  VOTEU.ALL UP1, P0 ;  /* 0x00000000003f7886 */ /* 0x000fe20000020000 */
[----:B------:R-:W0:Y:S01]  /*0630*/  F2I.U32.TRUNC.NTZ R9, R9 ;  /* 0x0000000900097305 */ /* 0x000e22000020f000 */
[----:B------:R-:W-:Y:S01]  /*0640*/  IMAD.IADD R7, R0, 0x1, -R7 ;  /* 0x0000000100077824 */ /* 0x000fe200078e0a07 */
[----:B------:R-:W1:Y:S01]  /*0650*/  @!UP0 S2UR UR7, SR_CgaCtaId ;  /* 0x00000000000789c3 */ /* 0x000e620000008800 */
[----:B------:R-:W-:Y:S01]  /*0660*/  FMUL R12, R3, UR4 ;  /* 0x00000004030c7c20 */ /* 0x000fe20008400000 */
[----:B------:R-:W-:Y:S01]  /*0670*/  UMOV UR4, 0x20 ;  /* 0x0000002000047882 */ /* 0x000fe20000000000 */
[----:B------:R-:W-:Y:S01]  /*0680*/  IMAD R8, R8, 0x4, R7 ;  /* 0x0000000408087824 */ /* 0x000fe200078e0207 */
[----:B------:R-:W-:Y:S01]  /*0690*/  @!UP0 UMOV UR6, 0x400 ;  /* 0x0000040000068882 */ /* 0x000fe20000000000 */
[----:B------:R-:W-:-:S04]  /*06a0*/  @!UP0 UIADD3 UR4, -UR4, 0x100000, URZ ;  /* 0x0010000004048890 */ /* 0x000fc8000fffe13f */
[----:B------:R-:W-:Y:S02]  /*06b0*/  @!UP0 USHF.L.U32 UR5, UR4, 0xb, URZ ;  /* 0x0000000b04058899 */ /* 0x000fe4000800063f */
[----:B------:R-:W-:Y:S01]  /*06c0*/  @!UP0 USHF.L.U32 UR4, UR4, 0x1, URZ ;  /* 0x0000000104048899 */ /* 0x000fe2000800063f */
[----:B----4-:R-:W-:Y:S01]  /*06d0*/  ISETP.EQ.U32.AND P2, PT, R13, 0x1, PT ;  /* 0x000000010d00780c */ /* 0x010fe20003f42070 */
[----:B------:R-:W2:Y:S01]  /*06e0*/  F2I.U32.TRUNC.NTZ R12, R12 ;  /* 0x0000000c000c7305 */ /* 0x000ea2000020f000 */
[C---:B------:R-:W-:Y:S01]  /*06f0*/  LEA.HI R0, R8.reuse, R8, RZ, 0x1 ;  /* 0x0000000808007211 */ /* 0x040fe200078f08ff */
[----:B------:R-:W4:Y:S01]  /*0700*/  LDC R7, c[0x0][0x148] ;  /* 0x00005200ff077b82 */ /* 0x000f220000000800 */
[----:B------:R-:W-:Y:S02]  /*0710*/  IMAD.SHL.U32 R23, R8, 0x4, RZ ;  /* 0x0000000408177824 */ /* 0x000fe400078e00ff */
[----:B------:R-:W-:Y:S01]  /*0720*/  LOP3.LUT R11, R0, 0xfffffffe, RZ, 0xc0, !PT ;  /* 0xfffffffe000b7812 */ /* 0x000fe200078ec0ff */
[----:B0-----:R-:W-:Y:S01]  /*0730*/  IMAD.MOV R15, RZ, RZ, -R9 ;  /* 0x000000ffff0f7224 */ /* 0x001fe200078e0a09 */
[----:B------:R-:W-:-:S02]  /*0740*/  SHF.R.S32.HI R9, RZ, 0x1f, R2 ;  /* 0x0000001fff097819 */ /* 0x000fc40000011402 */
[----:B------:R-:W-:Y:S01]  /*0750*/  LOP3.LUT R23, R8, 0xc, R23, 0x78, !PT ;  /* 0x0000000c08177812 */ /* 0x000fe200078e7817 */
[----:B---3--:R-:W-:Y:S01]  /*0760*/  IMAD R3, R10, R15, UR8 ;  /* 0x000000080a037e24 */ /* 0x008fe2000f8e020f */
[----:B------:R-:W-:Y:S01]  /*0770*/  LEA.HI R9, R9, R2, RZ, 0x2 ;  /* 0x0000000209097211 */ /* 0x000fe200078f10ff */
[----:B------:R-:W-:-:S03]  /*0780*/  IMAD.IADD R0, R8, 0x1, -R11 ;  /* 0x0000000108007824 */ /* 0x000fc600078e0a0b */
[----:B------:R-:W-:Y:S01]  /*0790*/  LOP3.LUT R9, R9, 0xfffffffc, RZ, 0xc0, !PT ;  /* 0xfffffffc09097812 */ /* 0x000fe200078ec0ff */
[----:B--2---:R-:W-:Y:S01]  /*07a0*/  IMAD.MOV R21, RZ, RZ, -R12 ;  /* 0x000000ffff157224 */ /* 0x004fe200078e0a0c */
[----:B------:R-:W-:Y:S01]  /*07b0*/  ISETP.NE.AND P4, PT, R0, R3, PT ;  /* 0x000000030000720c */ /* 0x000fe20003f85270 */
[----:B-1----:R-:W-:Y:S02]  /*07c0*/  @!UP0 ULEA UR6, UR7, UR6, 0x18 ;  /* 0x0000000607068291 */ /* 0x002fe4000f8ec03f */
[----:B------:R-:W-:Y:S01]  /*07d0*/  IMAD.IADD R0, R2, 0x1, -R9 ;  /* 0x0000000102007824 */ /* 0x000fe200078e0a09 */
[----:B------:R-:W-:Y:S01]  /*07e0*/  VOTEU.ALL UP0, P0 ;  /* 0x00000000003f7886 */ /* 0x000fe20000000000 */
[----:B------:R-:W-:Y:S01]  /*07f0*/  LOP3.LUT P0, RZ, R6, 0x7, RZ, 0xc0, !PT ;  /* 0x0000000706ff7812 */ /* 0x000fe2000780c0ff */
[----:B------:R-:W-:Y:S02]  /*0800*/  VIADD R6, R5, 0xffffffff ;  /* 0xffffffff05067836 */ /* 0x000fe40000000000 */
[----:B------:R-:W-:Y:S01]  /*0810*/  ISETP.NE.AND P1, PT, R0, 0x3, PT ;  /* 0x000000030000780c */ /* 0x000fe20003f25270 */
[----:B----4-:R-:W-:Y:S01]  /*0820*/  IMAD R9, R7, R21, R4 ;  /* 0x0000001507097224 */ /* 0x010fe200078e0204 */
[----:B------:R-:W-:-:S02]  /*0830*/  ISETP.LT.U32.AND P0, PT, R23, 0x4, !P0 ;  /* 0x000000041700780c */ /* 0x000fc40004701070 */
[----:B------:R-:W-:Y:S01]  /*0840*/  ISETP.EQ.OR P1, PT, R0, RZ, !P1 ;  /* 0x000000ff0000720c */ /* 0x000fe20004f22670 */
[----:B------:R-:W0:Y:S02]  /*0850*/  FENCE.VIEW.ASYNC.S ;  /* 0x00000000000073c6 */ /* 0x000e240000000000 */
[----:B0-----:R0:W1:Y:S01]  /*0860*/  @!UP0 SYNCS.EXCH.64 URZ, [UR6+0xf0], UR4 ;  /* 0x0000f004063f85b2 */ /* 0x0010620008000100 */
[----:B------:R-:W-:Y:S02]  /*0870*/  @P4 LEA.HI R2, R23, R23, RZ, 0x1 ;  /* 0x0000001717024211 */ /* 0x000fe400078f08ff */
[----:B------:R-:W-:Y:S02]  /*0880*/  ISETP.EQ.AND P1, PT, R5, RZ, P1 ;  /* 0x000000ff0500720c */ /* 0x000fe40000f22270 */
[----:B------:R-:W-:Y:S02]  /*0890*/  @P4 SHF.R.S32.HI R2, RZ, 0x1, R2 ;  /* 0x00000001ff024819 */ /* 0x000fe40000011402 */
[----:B------:R-:W-:-:S02]  /*08a0*/  ISETP.GE.U32.AND P6, PT, R6, 0x2, PT ;  /* 0x000000020600780c */ /* 0x000fc40003fc6070 */
[----:B------:R-:W-:Y:S02]  /*08b0*/  @P4 ISETP.NE.AND P5, PT, R2, R9, PT ;  /* 0x000000090200420c */ /* 0x000fe40003fa5270 */
[----:B------:R-:W-:Y:S02]  /*08c0*/  SEL R9, RZ, 0x1, !P0 ;  /* 0x00000001ff097807 */ /* 0x000fe40004000000 */
[----:B------:R-:W-:Y:S02]  /*08d0*/  @P4 SEL R22, RZ, 0x1, P5 ;  /* 0x00000001ff164807 */ /* 0x000fe40002800000 */
[----:B------:R-:W-:Y:S01]  /*08e0*/  SEL R19, RZ, 0x1, !P1 ;  /* 0x00000001ff137807 */ /* 0x000fe20004800000 */
[----:B------:R0:W2:Y:S01]  /*08f0*/  @!UP1 SYNCS.EXCH.64 URZ, [UR6+0xf8], UR4 ;  /* 0x0000f804063f95b2 */ /* 0x0000a20008000100 */
[----:B------:R-:W-:Y:S01]  /*0900*/  LOP3.LUT R22, R22, R9, RZ, 0xc0, !PT ;  /* 0x0000000916167212 */ /* 0x000fe200078ec0ff */
[----:B------:R-:W-:Y:S01]  /*0910*/  NOP ;  /* 0x0000000000007918 */ /* 0x000fe20000000000 */
[----:B------:R-:W-:Y:S01]  /*0920*/  SEL R19, R19, 0x2, P6 ;  /* 0x0000000213137807 */ /* 0x000fe20003000000 */
[----:B------:R-:W-:Y:S06]  /*0930*/  @!P2 BRA `(.L_x_4) ;  /* 0x000000000008a947 */ /* 0x000fec0003800000 */
[----:B-12---:R-:W-:Y:S01]  /*0940*/  UCGABAR_ARV ;  /* 0x00000000000079c7 */ /* 0x006fe20008000000 */
[----:B------:R-:W-:Y:S05]  /*0950*/  BRA `(.L_x_5) ;  /* 0x0000000000047947 */ /* 0x000fea0003800000 */
.L_x_4:
[----:B-12---:R-:W-:Y:S01]  /*0960*/  NOP ;  /* 0x0000000000007918 */ /* 0x006fe20000000000 */
.L_x_5:
[----:B------:R-:W1:Y:S01]  /*0970*/  LDC R2, c[0x0][0x65c] ;  /* 0x00019700ff027b82 */ /* 0x000e620000000800 */
[----:B------:R-:W-:Y:S02]  /*0980*/  IMAD.U32 R8, RZ, RZ, UR8 ;  /* 0x00000008ff087e24 */ /* 0x000fe4000f8e00ff */
[----:B------:R-:W-:Y:S01]  /*0990*/  IMAD.MOV.U32 R9, RZ, RZ, RZ ;  /* 0x000000ffff097224 */ /* 0x000fe200078e00ff */
[----:B-1----:R-:W-:-:S04]  /*09a0*/  ISETP.NE.AND P1, PT, R2, 0x1, PT ;  /* 0x000000010200780c */ /* 0x002fc80003f25270 */
[----:B------:R-:W-:-:S09]  /*09b0*/  P2R R5, PR, RZ, 0x2 ;  /* 0x00000002ff057803 */ /* 0x000fd20000000000 */
[----:B------:R-:W1:Y:S01]  /*09c0*/  @P1 LDC R17, c[0x0][0x10] ;  /* 0x00000400ff111b82 */ /* 0x000e620000000800 */
[----:B------:R-:W-:Y:S02]  /*09d0*/  @P1 IMAD.MOV.U32 R5, RZ, RZ, RZ ;  /* 0x000000ffff051224 */ /* 0x000fe400078e00ff */
[----:B------:R-:W-:-:S05]  /*09e0*/  @P1 IMAD.MOV.U32 R13, RZ, RZ, RZ ;  /* 0x000000ffff0d1224 */ /* 0x000fca00078e00ff */
[----:B------:R-:W2:Y:S01]  /*09f0*/  @!P1 LDC R11, c[0x0][0xc] ;  /* 0x00000300ff0b9b82 */ /* 0x000ea20000000800 */
[----:B-1----:R-:W-:-:S04]  /*0a00*/  @P1 IMAD.WIDE.U32 R16, R17, UR8, R4 ;  /* 0x0000000811101c25 */ /* 0x002fc8000f8e0004 */
[----:B------:R-:W-:Y:S02]  /*0a10*/  @P1 IMAD.IADD R17, R17, 0x1, R13 ;  /* 0x0000000111111824 */ /* 0x000fe400078e020d */
[----:B--2---:R-:W-:-:S04]  /*0a20*/  @!P1 IMAD.WIDE.U32 R8, R4, R11, R8 ;  /* 0x0000000b04089225 */ /* 0x004fc800078e0008 */
[----:B------:R-:W-:Y:S02]  /*0a30*/  @!P1 IMAD.MOV.U32 R16, RZ, RZ, R8 ;  /* 0x000000ffff109224 */ /* 0x000fe400078e0008 */
[----:B------:R-:W-:Y:S01]  /*0a40*/  @!P1 IMAD.MOV.U32 R17, RZ, RZ, R9 ;  /* 0x000000ffff119224 */ /* 0x000fe200078e0009 */
[----:B------:R-:W-:Y:S06]  /*0a50*/  @!P2 BRA `(.L_x_6) ;  /* 0x00000000000ca947 */ /* 0x000fec0003800000 */
[----:B------:R-:W-:Y:S01]  /*0a60*/  UCGABAR_WAIT ;  /* 0x0000000000007dc7 */ /* 0x000fe20008000000 */
[----:B------:R-:W-:Y:S01]  /*0a70*/  CCTL.IVALL ;  /* 0x00000000ff00798f */ /* 0x000fe20002000000 */
[----:B------:R-:W-:Y:S05]  /*0a80*/  BRA `(.L_x_7) ;  /* 0x0000000000047947 */ /* 0x000fea0003800000 */
.L_x_6:
[----:B------:R-:W-:Y:S06]  /*0a90*/  BAR.SYNC.DEFER_BLOCKING 0x0 ;  /* 0x0000000000007b1d */ /* 0x000fec0000010000 */
.L_x_7:
[----:B------:R-:W-:Y:S05]  /*0aa0*/  @!P3 BRA `(.L_x_8) ;  /* 0x0000005c0024b947 */ /* 0x000fea0003800000 */
[----:B------:R-:W-:-:S13]  /*0ab0*/  ISETP.GT.U32.AND P0, PT, R6, 0x1, PT ;  /* 0x000000010600780c */ /* 0x000fda0003f04070 */
[----:B0-----:R-:W-:Y:S05]  /*0ac0*/  @P0 EXIT ;  /* 0x000000000000094d */ /* 0x001fea0003800000 */
[----:B------:R-:W-:Y:S01]  /*0ad0*/  ULDC.64 UR4, c[0x0][0x650] ;  /* 0x0001940000047ab9 */ /* 0x000fe20000000a00 */
[----:B------:R-:W-:Y:S01]  /*0ae0*/  PRMT R0, RZ, 0x7610, R0 ;  /* 0x00007610ff007816 */ /* 0x000fe20000000000 */
[----:B------:R-:W-:Y:S01]  /*0af0*/  IMAD.MOV.U32 R92, RZ, RZ, -0x1 ;  /* 0xffffffffff5c7424 */ /* 0x000fe200078e00ff */
[----:B------:R-:W-:Y:S01]  /*0b00*/  ISETP.GE.U32.AND P0, PT, R16, UR4, PT ;  /* 0x0000000410007c0c */ /* 0x000fe2000bf06070 */
[----:B------:R-:W-:Y:S02]  /*0b10*/  IMAD.MOV.U32 R93, RZ, RZ, -0x1 ;  /* 0xffffffffff5d7424 */ /* 0x000fe400078e00ff */
[----:B------:R-:W-:Y:S01]  /*0b20*/  IMAD.MOV.U32 R91, RZ, RZ, -0x1 ;  /* 0xffffffffff5b7424 */ /* 0x000fe200078e00ff */
[----:B------:R-:W-:-:S13]  /*0b30*/  ISETP.GE.U32.AND.EX P0, PT, R17, UR5, PT, P0 ;  /* 0x0000000511007c0c */ /* 0x000fda000bf06100 */
[----:B------:R-:W-:Y:S05]  /*0b40*/  @P0 BRA `(.L_x_9) ;  /* 0x0000000400280947 */ /* 0x000fea0003800000 */
[----:B------:R-:W0:Y:S01]  /*0b50*/  LDC.64 R24, c[0x0][0x628] ;  /* 0x00018a00ff187b82 */ /* 0x000e220000000a00 */
[----:B------:R-:W-:Y:S02]  /*0b60*/  IMAD.MOV.U32 R8, RZ, RZ, R16 ;  /* 0x000000ffff087224 */ /* 0x000fe400078e0010 */
[----:B------:R-:W-:-:S05]  /*0b70*/  IMAD.MOV.U32 R9, RZ, RZ, R17 ;  /* 0x000000ffff097224 */ /* 0x000fca00078e0011 */
[----:B------:R-:W1:Y:S08]  /*0b80*/  LDC R0, c[0x0][0x630] ;  /* 0x00018c00ff007b82 */ /* 0x000e700000000800 */
[----:B------:R-:W2:Y:S01]  /*0b90*/  LDC.64 R26, c[0x0][0x620] ;  /* 0x00018800ff1a7b82 */ /* 0x000ea20000000a00 */
[----:B0-----:R-:W-:-:S04]  /*0ba0*/  ISETP.NE.U32.AND P0, PT, R24, RZ, PT ;  /* 0x000000ff1800720c */ /* 0x001fc80003f05070 */
[----:B------:R-:W-:-:S13]  /*0bb0*/  ISETP.NE.AND.EX P0, PT, R25, RZ, PT, P0 ;  /* 0x000000ff1900720c */ /* 0x000fda0003f05300 */
[----:B-12---:R-:W-:Y:S05]  /*0bc0*/  @!P0 BRA `(.L_x_10) ;  /* 0x0000000000288947 */ /* 0x006fea0003800000 */
[----:B------:R-:W0:Y:S02]  /*0bd0*/  LDC R13, c[0x0][0x634] ;  /* 0x00018d00ff0d7b82 */ /* 0x000e240000000800 */
[----:B0-----:R-:W-:-:S05]  /*0be0*/  IADD3 R13, P0, R16, R13, RZ ;  /* 0x0000000d100d7210 */ /* 0x001fca0007f1e0ff */
[----:B------:R-:W-:-:S04]  /*0bf0*/  IMAD.X R15, RZ, RZ, R17, P0 ;  /* 0x000000ffff0f7224 */ /* 0x000fc800000e0611 */
[----:B------:R-:W-:-:S04]  /*0c00*/  IMAD.WIDE.U32 R8, R15, R24, RZ ;  /* 0x000000180f087225 */ /* 0x000fc800078e00ff */
[----:B------:R-:W-:-:S04]  /*0c10*/  IMAD.WIDE.U32 R10, P0, R13, R25, R8 ;  /* 0x000000190d0a7225 */ /* 0x000fc80007800008 */
[----:B------:R-:W-:-:S04]  /*0c20*/  IMAD.WIDE.U32 R8, R13, R24, RZ ;  /* 0x000000180d087225 */ /* 0x000fc800078e00ff */
[----:B------:R-:W-:Y:S01]  /*0c30*/  IMAD.X R13, RZ, RZ, RZ, P0 ;  /* 0x000000ffff0d7224 */ /* 0x000fe200000e06ff */
[----:B------:R-:W-:Y:S01]  /*0c40*/  IADD3 RZ, P0, R9, R10, RZ ;  /* 0x0000000a09ff7210 */ /* 0x000fe20007f1e0ff */
[----:B------:R-:W-:-:S04]  /*0c50*/  IMAD.MOV.U32 R12, RZ, RZ, R11 ;  /* 0x000000ffff0c7224 */ /* 0x000fc800078e000b */
[----:B------:R-:W-:-:S08]  /*0c60*/  IMAD.WIDE.U32.X R8, R15, R25, R12, P0 ;  /* 0x000000190f087225 */ /* 0x000fd000000e040c */
.L_x_10:
[----:B------:R-:W0:Y:S01]  /*0c70*/  LDC.64 R24, c[0x0][0x640] ;  /* 0x00019000ff187b82 */ /* 0x000e220000000a00 */
[-CC-:B------:R-:W-:Y:S01]  /*0c80*/  SHF.R.U64 R91, R8, R0.reuse, R9.reuse ;  /* 0x00000000085b7219 */ /* 0x180fe20000001209 */
[----:B------:R-:W-:Y:S01]  /*0c90*/  IMAD R30, R7, R21, R4 ;  /* 0x00000015071e7224 */ /* 0x000fe200078e0204 */
[----:B------:R-:W-:Y:S01]  /*0ca0*/  SHF.R.U32.HI R0, RZ, R0, R9 ;  /* 0x00000000ff007219 */ /* 0x000fe20000011609 */
[----:B------:R-:W-:Y:S01]  /*0cb0*/  IMAD.MOV.U32 R21, RZ, RZ, 0x1 ;  /* 0x00000001ff157424 */ /* 0x000fe200078e00ff */
[----:B------:R-:W-:-:S03]  /*0cc0*/  IADD3 R5, P0, RZ, -R91, RZ ;  /* 0x8000005bff057210 */ /* 0x000fc60007f1e0ff */
[----:B------:R-:W1:Y:S02]  /*0cd0*/  LDC R6, c[0x0][0x618] ;  /* 0x00018600ff067b82 */ /* 0x000e640000000800 */
[----:B------:R-:W-:-:S04]  /*0ce0*/  IMAD.X R9, RZ, RZ, ~R0, P0 ;  /* 0x000000ffff097224 */ /* 0x000fc800000e0e00 */
[-C--:B------:R-:W-:Y:S02]  /*0cf0*/  IMAD R0, R9, R26.reuse, RZ ;  /* 0x0000001a09007224 */ /* 0x080fe400078e02ff */
[----:B------:R-:W2:Y:S01]  /*0d00*/  LDC R11, c[0x0][0x608] ;  /* 0x00018200ff0b7b82 */ /* 0x000ea20000000800 */
[----:B------:R-:W-:-:S04]  /*0d10*/  IMAD.WIDE.U32 R8, R5, R26, R16 ;  /* 0x0000001a05087225 */ /* 0x000fc800078e0010 */
[----:B------:R-:W-:-:S03]  /*0d20*/  IMAD R5, R5, R27, R0 ;  /* 0x0000001b05057224 */ /* 0x000fc600078e0200 */
[----:B------:R-:W3:Y:S01]  /*0d30*/  LDC R12, c[0x0][0x658] ;  /* 0x00019600ff0c7b82 */ /* 0x000ee20000000800 */
[----:B0-----:R-:W-:Y:S01]  /*0d40*/  ISETP.NE.U32.AND P0, PT, R24, RZ, PT ;  /* 0x000000ff1800720c */ /* 0x001fe20003f05070 */
[----:B------:R-:W-:Y:S02]  /*0d50*/  IMAD.IADD R5, R9, 0x1, R5 ;  /* 0x0000000109057824 */ /* 0x000fe400078e0205 */
[----:B------:R-:W-:Y:S01]  /*0d60*/  IMAD.MOV.U32 R9, RZ, RZ, -0x1 ;  /* 0xffffffffff097424 */ /* 0x000fe200078e00ff */
[----:B------:R-:W-:-:S03]  /*0d70*/  ISETP.NE.AND.EX P0, PT, R25, RZ, PT, P0 ;  /* 0x000000ff1900720c */ /* 0x000fc60003f05300 */
[----:B------:R-:W0:Y:S01]  /*0d80*/  LDC R15, c[0x0][0x600] ;  /* 0x00018000ff0f7b82 */ /* 0x000e220000000800 */
[-CC-:B-1----:R-:W-:Y:S02]  /*0d90*/  SHF.R.U64 R13, R8, R6.reuse, R5.reuse ;  /* 0x00000006080d7219 */ /* 0x182fe40000001205 */
[----:B------:R-:W-:-:S05]  /*0da0*/  SHF.R.U32.HI R0, RZ, R6, R5 ;  /* 0x00000006ff007219 */ /* 0x000fca0000011605 */
[----:B------:R-:W1:Y:S01]  /*0db0*/  LDC R14, c[0x0][0x648] ;  /* 0x00019200ff0e7b82 */ /* 0x000e620000000800 */
[-CC-:B--2---:R-:W-:Y:S02]  /*0dc0*/  SHF.R.U64 R27, R13, R11.reuse, R0.reuse ;  /* 0x0000000b0d1b7219 */ /* 0x184fe40000001200 */
[----:B------:R-:W-:-:S05]  /*0dd0*/  SHF.R.U32.HI R5, RZ, R11, R0 ;  /* 0x0000000bff057219 */ /* 0x000fca0000011600 */
[----:B------:R-:W2:Y:S01]  /*0de0*/  LDC R20, c[0x0][0x638] ;  /* 0x00018e00ff147b82 */ /* 0x000ea20000000800 */
[-CC-:B---3--:R-:W-:Y:S02]  /*0df0*/  SHF.R.U64 R28, R27, R12.reuse, R5.reuse ;  /* 0x0000000c1b1c7219 */ /* 0x188fe40000001205 */
[-C--:B------:R-:W-:Y:S02]  /*0e00*/  SHF.L.U32 R0, R9, R12.reuse, RZ ;  /* 0x0000000c09007219 */ /* 0x080fe400000006ff */
[----:B------:R-:W-:Y:S01]  /*0e10*/  SHF.R.U32.HI R5, RZ, R12, R5 ;  /* 0x0000000cff057219 */ /* 0x000fe20000011605 */
[----:B------:R-:W-:Y:S01]  /*0e20*/  IMAD.MOV.U32 R4, RZ, RZ, R28 ;  /* 0x000000ffff047224 */ /* 0x000fe200078e001c */
[----:B------:R-:W-:Y:S01]  /*0e30*/  LOP3.LUT R10, RZ, R0, RZ, 0x33, !PT ;  /* 0x00000000ff0a7212 */ /* 0x000fe200078e33ff */
[----:B------:R-:W3:Y:S01]  /*0e40*/  LDC R26, c[0x0][0x610] ;  /* 0x00018400ff1a7b82 */ /* 0x000ee20000000800 */
[----:B------:R-:W-:Y:S05]  /*0e50*/  @!P0 BRA `(.L_x_11) ;  /* 0x0000000000288947 */ /* 0x000fea0003800000 */
[----:B------:R-:W4:Y:S02]  /*0e60*/  LDC R9, c[0x0][0x64c] ;  /* 0x00019300ff097b82 */ /* 0x000f240000000800 */
[----:B----4-:R-:W-:-:S05]  /*0e70*/  IADD3 R9, P0, R28, R9, RZ ;  /* 0x000000091c097210 */ /* 0x010fca0007f1e0ff */
        /* <DEDUP_REMOVED lines=8> */
.L_x_11:
[----:B-1----:R-:W-:Y:S01]  /*0f00*/  SHF.R.U64 R4, R4, R14, R5 ;  /* 0x0000000e04047219 */ /* 0x002fe20000001205 */
[----:B0-----:R-:W-:Y:S01]  /*0f10*/  VIADD R6, R15, 0xffffffff ;  /* 0xffffffff0f067836 */ /* 0x001fe20000000000 */
[----:B------:R-:W-:Y:S02]  /*0f20*/  SHF.L.U32 R0, R21, R12, RZ ;  /* 0x0000000c15007219 */ /* 0x000fe400000006ff */
[----:B------:R-:W-:Y:S01]  /*0f30*/  LOP3.LUT R5, R27, R10, RZ, 0xc0, !PT ;  /* 0x0000000a1b057212 */ /* 0x000fe200078ec0ff */
[----:B------:R-:W-:Y:S01]  /*0f40*/  IMAD.MOV R7, RZ, RZ, -R4 ;  /* 0x000000ffff077224 */ /* 0x000fe200078e0a04 */
[----:B------:R-:W-:Y:S02]  /*0f50*/  SEL R3, R3, R30, !P1 ;  /* 0x0000001e03037207 */ /* 0x000fe40004800000 */
[----:B------:R-:W-:Y:S01]  /*0f60*/  LOP3.LUT R6, R13, R6, RZ, 0xc0, !PT ;  /* 0x000000060d067212 */ /* 0x000fe200078ec0ff */
[----:B------:R-:W-:Y:S02]  /*0f70*/  IMAD R4, R0, R4, R5 ;  /* 0x0000000400047224 */ /* 0x000fe400078e0205 */
[----:B--2---:R-:W-:-:S02]  /*0f80*/  IMAD R0, R7, R20, R28 ;  /* 0x0000001407007224 */ /* 0x004fc400078e021c */
[----:B---3--:R-:W-:Y:S02]  /*0f90*/  IMAD R3, R4, R26, R3 ;  /* 0x0000001a04037224 */ /* 0x008fe400078e0203 */
[----:B------:R-:W-:Y:S02]  /*0fa0*/  IMAD R92, R0, R15, R6 ;  /* 0x0000000f005c7224 */ /* 0x000fe400078e0206 */
[----:B------:R-:W-:-:S03]  /*0fb0*/  IMAD.MOV.U32 R4, RZ, RZ, 0x1 ;  /* 0x00000001ff047424 */ /* 0x000fc600078e00ff */
[----:B------:R-:W-:Y:S02]  /*0fc0*/  SEL R93, R92, R3, !P1 ;  /* 0x000000035c5d7207 */ /* 0x000fe40004800000 */
[----:B------:R-:W-:Y:S02]  /*0fd0*/  PRMT R0, R4, 0x7610, R0 ;  /* 0x0000761004007816 */ /* 0x000fe40000000000 */
[----:B------:R-:W-:-:S07]  /*0fe0*/  SEL R92, R3, R92, !P1 ;  /* 0x0000005c035c7207 */ /* 0x000fce0004800000 */
.L_x_9:
[----:B------:R-:W-:-:S08]  /*0ff0*/  NOP ;  /* 0x0000000000007918 */ /* 0x000fd00000000000 */
[----:B------:R-:W0:Y:S02]  /*1000*/  USETMAXREG.TRY_ALLOC.CTAPOOL UP0, 0xe8 ;  /* 0x000000e8000079c8 */ /* 0x000e240008000600 */
[----:B0-----:R-:W-:-:S13]  /*1010*/  PLOP3.LUT P0, PT, PT, PT, UP0, 0x80, 0x0 ;  /* 0x000000000000781c */ /* 0x001fda0003f0f008 */
[----:B------:R-:W-:Y:S05]  /*1020*/  @!P0 BRA `(.L_x_9) ;  /* 0xfffffffc00f08947 */ /* 0x000fea000383ffff */
[----:B------:R-:W-:Y:S01]  /*1030*/  ULDC.64 UR4, c[0x0][0x598] ;  /* 0x0001660000047ab9 */ /* 0x000fe20000000a00 */
[----:B------:R-:W-:Y:S01]  /*1040*/  ULDC.64 UR36, c[0x0][0x208] ;  /* 0x0000820000247ab9 */ /* 0x000fe20000000a00 */
[----:B------:R-:W-:-:S04]  /*1050*/  ISETP.NE.U32.AND P0, PT, RZ, UR4, PT ;  /* 0x00000004ff007c0c */ /* 0x000fc8000bf05070 */
[----:B------:R-:W-:-:S13]  /*1060*/  ISETP.NE.AND.EX P0, PT, RZ, UR5, PT, P0 ;  /* 0x00000005ff007c0c */ /* 0x000fda000bf05300 */
[----:B------:R-:W-:Y:S05]  /*1070*/  @!P0 BRA `(.L_x_12) ;  /* 0x00000000001c8947 */ /* 0x000fea0003800000 */
[----:B------:R-:W0:Y:S02]  /*1080*/  LDC.64 R4, c[0x0][0x598] ;  /* 0x00016600ff047b82 */ /* 0x000e240000000a00 */
[----:B0-----:R-:W2:Y:S02]  /*1090*/  LDG.E.64 R4, desc[UR36][R4.64] ;  /* 0x0000002404047981 */ /* 0x001ea4000c1e1b00 */
[----:B--2---:R-:W-:-:S04]  /*10a0*/  ISETP.NE.U32.AND P0, PT, R4, RZ, PT ;  /* 0x000000ff0400720c */ /* 0x004fc80003f05070 */
[----:B------:R-:W-:-:S13]  /*10b0*/  ISETP.NE.AND.EX P0, PT, R5, RZ, PT, P0 ;  /* 0x000000ff0500720c */ /* 0x000fda0003f05300 */
[----:B------:R-:W-:Y:S05]  /*10c0*/  @!P0 BRA `(.L_x_12) ;  /* 0x0000000000088947 */ /* 0x000fea0003800000 */
[----:B------:R0:W5:Y:S01]  /*10d0*/  LD.E R88, desc[UR36][R4.64] ;  /* 0x0000002404587980 */ /* 0x000162000c101900 */
[----:B------:R-:W-:Y:S05]  /*10e0*/  BRA `(.L_x_13) ;  /* 0x0000000000247947 */ /* 0x000fea0003800000 */
.L_x_12:
[----:B------:R-:W-:Y:S02]  /*10f0*/  ULDC.64 UR4, c[0x0][0x588] ;  /* 0x0001620000047ab9 */ /* 0x000fe40000000a00 */
[----:B------:R-:W-:-:S04]  /*1100*/  ISETP.NE.U32.AND P0, PT, RZ, UR4, PT ;  /* 0x00000004ff007c0c */ /* 0x000fc8000bf05070 */
[----:B------:R-:W-:-:S13]  /*1110*/  ISETP.NE.AND.EX P0, PT, RZ, UR5, PT, P0 ;  /* 0x00000005ff007c0c */ /* 0x000fda000bf05300 */
[----:B------:R-:W-:Y:S05]  /*1120*/  @!P0 BRA `(.L_x_14) ;  /* 0x00000000000c8947 */ /* 0x000fea0003800000 */
[----:B------:R-:W0:Y:S02]  /*1130*/  LDC.64 R88, c[0x0][0x588] ;  /* 0x00016200ff587b82 */ /* 0x000e240000000a00 */
[----:B0-----:R1:W5:Y:S01]  /*1140*/  LDG.E R88, desc[UR36][R88.64] ;  /* 0x0000002458587981 */ /* 0x001362000c1e1900 */
[----:B------:R-:W-:Y:S05]  /*1150*/  BRA `(.L_x_13) ;  /* 0x0000000000087947 */ /* 0x000fea0003800000 */
.L_x_14:
[----:B------:R-:W-:Y:S02]  /*1160*/  ULDC UR4, c[0x0][0x580] ;  /* 0x0001600000047ab9 */ /* 0x000fe40000000800 */
[----:B------:R-:W-:-:S07]  /*1170*/  IMAD.U32 R88, RZ, RZ, UR4 ;  /* 0x00000004ff587e24 */ /* 0x000fce000f8e00ff */
.L_x_13:
[----:B------:R-:W-:Y:S02]  /*1180*/  ULDC.64 UR4, c[0x0][0x5a0] ;  /* 0x0001680000047ab9 */ /* 0x000fe40000000a00 */
[----:B------:R-:W-:-:S04]  /*1190*/  ISETP.NE.U32.AND P0, PT, RZ, UR4, PT ;  /* 0x00000004ff007c0c */ /* 0x000fc8000bf05070 */
[----:B------:R-:W-:-:S13]  /*11a0*/  ISETP.NE.AND.EX P0, PT, RZ, UR5, PT, P0 ;  /* 0x00000005ff007c0c */ /* 0x000fda000bf05300 */
[----:B------:R-:W-:Y:S05]  /*11b0*/  @!P0 BRA `(.L_x_15) ;  /* 0x00000000001c8947 */ /* 0x000fea0003800000 */
[----:B0-----:R-:W0:Y:S02]  /*11c0*/  LDC.64 R4, c[0x0][0x5a0] ;  /* 0x00016800ff047b82 */ /* 0x001e240000000a00 */
[----:B0-----:R-:W2:Y:S02]  /*11d0*/  LDG.E.64 R4, desc[UR36][R4.64] ;  /* 0x0000002404047981 */ /* 0x001ea4000c1e1b00 */
[----:B--2---:R-:W-:-:S04]  /*11e0*/  ISETP.NE.U32.AND P0, PT, R4, RZ, PT ;  /* 0x000000ff0400720c */ /* 0x004fc80003f05070 */
[----:B------:R-:W-:-:S13]  /*11f0*/  ISETP.NE.AND.EX P0, PT, R5, RZ, PT, P0 ;  /* 0x000000ff0500720c */ /* 0x000fda0003f05300 */
[----:B------:R-:W-:Y:S05]  /*1200*/  @!P0 BRA `(.L_x_15) ;  /* 0x0000000000088947 */ /* 0x000fea0003800000 */
[----:B-1----:R0:W5:Y:S01]  /*1210*/  LD.E R89, desc[UR36][R4.64] ;  /* 0x0000002404597980 */ /* 0x002162000c101900 */
[----:B------:R-:W-:Y:S05]  /*1220*/  BRA `(.L_x_16) ;  /* 0x0000000000247947 */ /* 0x000fea0003800000 */
.L_x_15:
[----:B------:R-:W-:Y:S02]  /*1230*/  ULDC.64 UR4, c[0x0][0x590] ;  /* 0x0001640000047ab9 */ /* 0x000fe40000000a00 */
[----:B------:R-:W-:-:S04]  /*1240*/  ISETP.NE.U32.AND P0, PT, RZ, UR4, PT ;  /* 0x00000004ff007c0c */ /* 0x000fc8000bf05070 */
[----:B------:R-:W-:-:S13]  /*1250*/  ISETP.NE.AND.EX P0, PT, RZ, UR5, PT, P0 ;  /* 0x00000005ff007c0c */ /* 0x000fda000bf05300 */
[----:B------:R-:W-:Y:S05]  /*1260*/  @!P0 BRA `(.L_x_17) ;  /* 0x00000000000c8947 */ /* 0x000fea0003800000 */
[----:B0-----:R-:W1:Y:S02]  /*1270*/  LDC.64 R4, c[0x0][0x590] ;  /* 0x00016400ff047b82 */ /* 0x001e640000000a00 */
[----:B-1----:R1:W5:Y:S01]  /*1280*/  LDG.E R89, desc[UR36][R4.64] ;  /* 0x0000002404597981 */ /* 0x002362000c1e1900 */
[----:B------:R-:W-:Y:S05]  /*1290*/  BRA `(.L_x_16) ;  /* 0x0000000000087947 */ /* 0x000fea0003800000 */
.L_x_17:
[----:B------:R-:W-:Y:S02]  /*12a0*/  ULDC UR4, c[0x0][0x584] ;  /* 0x0001610000047ab9 */ /* 0x000fe40000000800 */
[----:B-1----:R-:W-:-:S07]  /*12b0*/  IMAD.U32 R89, RZ, RZ, UR4 ;  /* 0x00000004ff597e24 */ /* 0x002fce000f8e00ff */
.L_x_16:
[----:B------:R-:W-:-:S13]  /*12c0*/  LOP3.LUT P0, RZ, R0, 0xff, RZ, 0xc0, !PT ;  /* 0x000000ff00ff7812 */ /* 0x000fda000780c0ff */
[----:B------:R-:W-:Y:S05]  /*12d0*/  @!P0 EXIT ;  /* 0x000000000000894d */ /* 0x000fea0003800000 */
[----:B------:R-:W-:Y:S01]  /*12e0*/  ULDC UR4, c[0x0][0x28c] ;  /* 0x0000a30000047ab9 */ /* 0x000fe20000000800 */
[----:B------:R-:W-:Y:S01]  /*12f0*/  LOP3.LUT R90, R19, 0x1, RZ, 0xfc, !PT ;  /* 0x00000001135a7812 */ /* 0x000fe200078efcff */
[----:B------:R-:W-:Y:S01]  /*1300*/  UIADD3 UR4, UR4, 0x1f, URZ ;  /* 0x0000001f04047890 */ /* 0x000fe2000fffe03f */
[----:B------:R-:W-:Y:S01]  /*1310*/  UMOV UR38, URZ ;  /* 0x0000003f00267c82 */ /* 0x000fe20008000000 */
[----:B------:R-:W-:Y:S02]  /*1320*/  UMOV UR39, URZ ;  /* 0x0000003f00277c82 */ /* 0x000fe40008000000 */
[----:B------:R-:W-:-:S04]  /*1330*/  USHF.R.S32.HI UR5, URZ, 0x1f, UR4 ;  /* 0x0000001f3f057899 */ /* 0x000fc80008011404 */
[----:B------:R-:W-:-:S04]  /*1340*/  ULEA.HI UR5, UR5, UR4, URZ, 0x5 ;  /* 0x0000000405057291 */ /* 0x000fc8000f8f283f */
[----:B------:R-:W-:-:S12]  /*1350*/  USHF.R.S32.HI UR40, URZ, 0x5, UR5 ;  /* 0x000000053f287899 */ /* 0x000fd80008011405 */
.L_x_165:
[----:B------:R-:W-:Y:S01]  /*1360*/  LOP3.LUT R0, R18, 0x80, RZ, 0xc0, !PT ;  /* 0x0000008012007812 */ /* 0x000fe200078ec0ff */
[----:B--2---:R-:W2:Y:S01]  /*1370*/  S2UR UR7, SR_CgaCtaId ;  /* 0x00000000000779c3 */ /* 0x004ea20000008800 */
[----:B------:R-:W-:Y:S02]  /*1380*/  UMOV UR6, 0x400 ;  /* 0x0000040000067882 */ /* 0x000fe40000000000 */
[----:B------:R-:W-:-:S06]  /*1390*/  SHF.R.U32.HI R0, RZ, 0x7, R0 ;  /* 0x00000007ff007819 */ /* 0x000fcc0000011600 */
[----:B---3--:R-:W3:Y:S01]  /*13a0*/  SHFL.IDX PT, R0, R0, RZ, 0x1f ;  /* 0x00001fff00007589 */ /* 0x008ee200000e0000 */
[----:B--2---:R-:W-:Y:S01]  /*13b0*/  ULEA UR6, UR7, UR6, 0x18 ;  /* 0x0000000607067291 */ /* 0x004fe2000f8ec03f */
[----:B---3--:R-:W-:-:S13]  /*13c0*/  R2UR UR4, R0 ;  /* 0x00000000000472ca */ /* 0x008fda00000e0000 */
[----:B------:R-:W-:-:S04]  /*13d0*/  ULEA.HI UR5, UR4, UR4, URZ, 0x1 ;  /* 0x0000000404057291 */ /* 0x000fc8000f8f083f */
[----:B------:R-:W-:-:S04]  /*13e0*/  ULOP3.LUT UR5, UR5, 0xffffe, URZ, 0xc0, !UPT ;  /* 0x000ffffe05057892 */ /* 0x000fc8000f8ec03f */
[----:B------:R-:W-:-:S03]  /*13f0*/  UIADD3 UR5, UR4, -UR5, URZ ;  /* 0x8000000504057290 */ /* 0x000fc6000fffe03f */
[----:B------:R-:W-:Y:S01]  /*1400*/  ULDC UR4, c[0x0][0x28c] ;  /* 0x0000a30000047ab9 */ /* 0x000fe20000000800 */
[----:B------:R-:W-:Y:S01]  /*1410*/  ULEA UR5, UR5, UR6, 0xc ;  /* 0x0000000605057291 */ /* 0x000fe2000f8e603f */
[----:B------:R-:W-:-:S03]  /*1420*/  ISETP.LT.AND P0, PT, RZ, UR4, PT ;  /* 0x00000004ff007c0c */ /* 0x000fc6000bf01270 */
[----:B------:R-:W-:-:S04]  /*1430*/  UIADD3 UR5, UR5, 0x200, URZ ;  /* 0x0000020005057890 */ /* 0x000fc8000fffe03f */
[----:B------:R-:W-:-:S04]  /*1440*/  USHF.R.U32.HI UR5, URZ, 0x4, UR5 ;  /* 0x000000043f057899 */ /* 0x000fc80008011605 */
[----:B------:R-:W-:Y:S02]  /*1450*/  ULOP3.LUT UR41, UR5, 0x3fff, URZ, 0xc0, !UPT ;  /* 0x00003fff05297892 */ /* 0x000fe4000f8ec03f */
[----:B01---5:R-:W-:Y:S10]  /*1460*/  @P0 BRA `(.L_x_18) ;  /* 0x0000000000400947 */ /* 0x023ff40003800000 */
[----:B------:R-:W-:Y:S01]  /*1470*/  MOV R0, 0x0 ;  /* 0x0000000000007802 */ /* 0x000fe20000000f00 */
[----:B------:R-:W-:Y:S01]  /*1480*/  ULDC.64 UR4, c[0x4][0x68] ;  /* 0x01001a0000047ab9 */ /* 0x000fe20000000a00 */
[----:B------:R-:W-:Y:S01]  /*1490*/  ULDC.64 UR6, c[0x4][0x8] ;  /* 0x0100020000067ab9 */ /* 0x000fe20000000a00 */
[----:B01----:R-:W-:Y:S01]  /*14a0*/  IMAD.U32 R4, RZ, RZ, UR4 ;  /* 0x00000004ff047e24 */ /* 0x003fe2000f8e00ff */
[----:B------:R0:W1:Y:S01]  /*14b0*/  LDC.64 R14, c[0x4][R0] ;  /* 0x01000000000e7b82 */ /* 0x0000620000000a00 */
[----:B------:R-:W-:Y:S01]  /*14c0*/  IMAD.U32 R5, RZ, RZ, UR5 ;  /* 0x00000005ff057e24 */ /* 0x000fe2000f8e00ff */
[----:B------:R-:W-:Y:S01]  /*14d0*/  ULDC.64 UR4, c[0x4][0x70] ;  /* 0x01001c0000047ab9 */ /* 0x000fe20000000a00 */
[----:B------:R-:W-:Y:S02]  /*14e0*/  IMAD.U32 R10, RZ, RZ, UR6 ;  /* 0x00000006ff0a7e24 */ /* 0x000fe4000f8e00ff */
[----:B------:R-:W-:Y:S02]  /*14f0*/  IMAD.U32 R6, RZ, RZ, UR4 ;  /* 0x00000004ff067e24 */ /* 0x000fe4000f8e00ff */
[----:B------:R-:W-:-:S02]  /*1500*/  IMAD.U32 R7, RZ, RZ, UR5 ;  /* 0x00000005ff077e24 */ /* 0x000fc4000f8e00ff */
[----:B------:R-:W-:Y:S02]  /*1510*/  IMAD.U32 R11, RZ, RZ, UR7 ;  /* 0x00000007ff0b7e24 */ /* 0x000fe4000f8e00ff */
[----:B------:R-:W-:Y:S02]  /*1520*/  IMAD.MOV.U32 R8, RZ, RZ, 0x1e1 ;  /* 0x000001e1ff087424 */ /* 0x000fe400078e00ff */
[----:B------:R-:W-:Y:S02]  /*1530*/  IMAD.MOV.U32 R12, RZ, RZ, 0x1 ;  /* 0x00000001ff0c7424 */ /* 0x000fe400078e00ff */
[----:B0-----:R-:W-:-:S07]  /*1540*/  IMAD.MOV.U32 R13, RZ, RZ, RZ ;  /* 0x000000ffff0d7224 */ /* 0x001fce00078e00ff */
[----:B------:R-:W-:-:S07]  /*1550*/  LEPC R20, `(.L_x_18) ;  /* 0x000000001014794e */ /* 0x000fce0000000000 */
[----:B-1---5:R-:W-:Y:S05]  /*1560*/  CALL.ABS.NOINC R14 ;  /* 0x000000000e007343 */ /* 0x022fea0003c00000 */
.L_x_18:
[----:B------:R-:W-:-:S13]  /*1570*/  ISETP.NE.AND P0, PT, R90, 0x3, PT ;  /* 0x000000035a00780c */ /* 0x000fda0003f05270 */
[----:B------:R-:W-:Y:S05]  /*1580*/  @!P0 BRA `(.L_x_19) ;  /* 0x0000000000048947 */ /* 0x000fea0003800000 */
[----:B------:R-:W-:Y:S01]  /*1590*/  BPT.TRAP 0x1 ;  /* 0x000000040000795c */ /* 0x000fe20000300000 */
.L_x_19:
[----:B------:R-:W2:Y:S01]  /*15a0*/  S2UR UR5, SR_CgaCtaId ;  /* 0x00000000000579c3 */ /* 0x000ea20000008800 */
[----:B------:R-:W-:Y:S01]  /*15b0*/  UMOV UR4, 0x400 ;  /* 0x0000040000047882 */ /* 0x000fe20000000000 */
[----:B------:R-:W-:Y:S02]  /*15c0*/  IMAD.U32 R0, RZ, RZ, UR38 ;  /* 0x00000026ff007e24 */ /* 0x000fe4000f8e00ff */
[----:B------:R-:W-:-:S03]  /*15d0*/  IMAD.U32 R3, RZ, RZ, UR39 ;  /* 0x00000027ff037e24 */ /* 0x000fc6000f8e00ff */
[----:B------:R-:W-:Y:S01]  /*15e0*/  SHF.L.U32 R0, R0, 0x1f, RZ ;  /* 0x0000001f00007819 */ /* 0x000fe200000006ff */
[----:B--2---:R-:W-:-:S06]  /*15f0*/  ULEA UR4, UR5, UR4, 0x18 ;  /* 0x0000000405047291 */ /* 0x004fcc000f8ec03f */
[----:B------:R-:W-:-:S04]  /*1600*/  IMAD.U32 R6, RZ, RZ, UR4 ;  /* 0x00000004ff067e24 */ /* 0x000fc8000f8e00ff */
[----:B------:R-:W-:-:S04]  /*1610*/  IMAD R3, R3, 0x8, R6 ;  /* 0x0000000803037824 */ /* 0x000fc800078e0206 */
[----:B------:R2:W3:Y:S01]  /*1620*/  SYNCS.PHASECHK.TRANS64.TRYWAIT P1, [R3+URZ], R0 ;  /* 0x00000000030075a7 */ /* 0x0004e2000802017f */
[----:B------:R-:W-:Y:S05]  /*1630*/  @!P0 BRA `(.L_x_20) ;  /* 0x0000000000048947 */ /* 0x000fea0003800000 */
[----:B------:R-:W-:Y:S01]  /*1640*/  BPT.TRAP 0x1 ;  /* 0x000000040000795c */ /* 0x000fe20000300000 */
.L_x_20:
[----:B---3--:R-:W-:Y:S05]  /*1650*/  @P1 BRA `(.L_x_21) ;  /* 0x0000000000081947 */ /* 0x008fea0003800000 */
[----:B------:R-:W3:Y:S02]  /*1660*/  SYNCS.PHASECHK.TRANS64.TRYWAIT P1, [R3+URZ], R0 ;  /* 0x00000000030075a7 */ /* 0x000ee4000802017f */
[----:B---3--:R-:W-:Y:S05]  /*1670*/  @!P1 BRA `(.L_x_22) ;  /* 0x0000006c00409947 */ /* 0x008fea0003800000 */
.L_x_21:
[----:B------:R-:W-:-:S04]  /*1680*/  UISETP.LT.AND UP0, UPT, UR40, 0x1, UPT ;  /* 0x000000012800788c */ /* 0x000fc8000bf01270 */
[----:B------:R-:W-:-:S06]  /*1690*/  USEL UR4, UR40, 0x1, UP0 ;  /* 0x0000000128047887 */ /* 0x000fcc0008000000 */
[----:B--23--:R-:W-:Y:S01]  /*16a0*/  IMAD.U32 R0, RZ, RZ, UR4 ;  /* 0x00000004ff007e24 */ /* 0x00cfe2000f8e00ff */
[----:B------:R-:W-:Y:S05]  /*16b0*/  WARPSYNC.ALL ;  /* 0x0000000000007948 */ /* 0x000fea0003800000 */
[----:B------:R-:W-:-:S04]  /*16c0*/  IADD3 R0, -R0, UR40, RZ ;  /* 0x0000002800007c10 */ /* 0x000fc8000fffe1ff */
[----:B------:R-:W-:Y:S02]  /*16d0*/  ISETP.GE.AND P1, PT, R0, 0x1, PT ;  /* 0x000000010000780c */ /* 0x000fe40003f26270 */
[----:B------:R-:W-:Y:S01]  /*16e0*/  R2UR UR4, R6 ;  /* 0x00000000060472ca */ /* 0x000fe200000e0000 */
[----:B------:R-:W-:Y:S01]  /*16f0*/  ULOP3.LUT UR41, UR41, 0x10000, URZ, 0xfc, !UPT ;  /* 0x0001000029297892 */ /* 0x000fe2000f8efc3f */
[----:B------:R-:W-:Y:S01]  /*1700*/  WARPGROUP.ARRIVE ;  /* 0x00000000000079c5 */ /* 0x000fe20000000000 */
[----:B------:R-:W-:Y:S01]  /*1710*/  UMOV UR5, 0x80000020 ;  /* 0x8000002000057882 */ /* 0x000fe20000000000 */
[----:B------:R-:W-:-:S09]  /*1720*/  UMOV UR7, 0x80000020 ;  /* 0x8000002000077882 */ /* 0x000fd20000000000 */
[----:B------:R-:W-:-:S04]  /*1730*/  UIADD3 UR4, UR4, 0x1c200, URZ ;  /* 0x0001c20004047890 */ /* 0x000fc8000fffe03f */
[----:B------:R-:W-:-:S04]  /*1740*/  USHF.R.U32.HI UR4, URZ, 0x4, UR4 ;  /* 0x000000043f047899 */ /* 0x000fc80008011604 */
[----:B------:R-:W-:-:S04]  /*1750*/  ULOP3.LUT UR4, UR4, 0x3fff, URZ, 0xc0, !UPT ;  /* 0x00003fff04047892 */ /* 0x000fc8000f8ec03f */
[----:B------:R-:W-:Y:S02]  /*1760*/  ULOP3.LUT UR9, UR4, 0x10000, URZ, 0xfc, !UPT ;  /* 0x0001000004097892 */ /* 0x000fe4000f8efc3f */
[----:B------:R-:W-:Y:S02]  /*1770*/  ULEA UR4, UR39, UR41, 0x9 ;  /* 0x0000002927047291 */ /* 0x000fe4000f8e483f */
[----:B------:R-:W-:-:S09]  /*1780*/  ULEA UR6, UR39, UR9, 0x9 ;  /* 0x0000000927067291 */ /* 0x000fd2000f8e483f */
[----:B------:R-:W-:Y:S01]  /*1790*/  HGMMA.64x128x16.F32 R24, gdesc[UR4], RZ, !UPT, gsb0 ;  /* 0x01e00000041879f0 */ /* 0x000fe2000c0008ff */
[----:B------:R-:W-:Y:S02]  /*17a0*/  UIADD3 UR4, UR4, 0x2, URZ ;  /* 0x0000000204047890 */ /* 0x000fe4000fffe03f */
[----:B------:R-:W-:Y:S01]  /*17b0*/  UIADD3 UR6, UR6, 0x2, URZ ;  /* 0x0000000206067890 */ /* 0x000fe2000fffe03f */
[----:B------:R-:W-:Y:S01]  /*17c0*/  UMOV UR5, 0x80000020 ;  /* 0x8000002000057882 */ /* 0x000fe20000000000 */
[----:B------:R-:W-:Y:S01]  /*17d0*/  UMOV UR7, 0x80000020 ;  /* 0x8000002000077882 */ /* 0x000fe20000000000 */
[----:B------:R-:W-:Y:S02]  /*17e0*/  WARPGROUP.DEPBAR.LE gsb0, 0x0 ;  /* 0x00008000000079c5 */ /* 0x000fe40000010000 */
[----:B------:R-:W-:-:S06]  /*17f0*/  WARPGROUP.ARRIVE ;  /* 0x00000000000079c5 */ /* 0x000fcc0000000000 */
[----:B------:R-:W-:Y:S03]  /*1800*/  HGMMA.64x128x16.F32 R24, gdesc[UR4], R24, gsb0 ;  /* 0x01e00000041879f0 */ /* 0x000fe60008000818 */
[----:B------:R-:W-:Y:S02]  /*1810*/  WARPGROUP.DEPBAR.LE gsb0, 0x0 ;  /* 0x00008000000079c5 */ /* 0x000fe40000010000 */
[----:B------:R-:W-:Y:S05]  /*1820*/  @!P1 BRA `(.L_x_23) ;  /* 0x0000000000e49947 */ /* 0x000fea0003800000 */
[----:B------:R-:W-:Y:S02]  /*1830*/  UIADD3 UR4, UR39, 0x1, URZ ;  /* 0x0000000127047890 */ /* 0x000fe4000fffe03f */
[----:B------:R-:W-:Y:S02]  /*1840*/  IMAD.U32 R3, RZ, RZ, UR39 ;  /* 0x00000027ff037e24 */ /* 0x000fe4000f8e00ff */
[----:B------:R-:W-:-:S04]  /*1850*/  UISETP.NE.AND UP0, UPT, UR4, 0xe, UPT ;  /* 0x0000000e0400788c */ /* 0x000fc8000bf05270 */
[----:B------:R-:W-:Y:S02]  /*1860*/  USEL UR5, URZ, 0x1, UP0 ;  /* 0x000000013f057887 */ /* 0x000fe40008000000 */
[----:B------:R-:W-:Y:S02]  /*1870*/  USEL UR8, UR4, URZ, UP0 ;  /* 0x0000003f04087287 */ /* 0x000fe40008000000 */
[----:B------:R-:W-:-:S06]  /*1880*/  ULOP3.LUT UR5, UR38, UR5, URZ, 0x3c, !UPT ;  /* 0x0000000526057292 */ /* 0x000fcc000f8e3c3f */
[----:B------:R-:W-:-:S07]  /*1890*/  IMAD.U32 R7, RZ, RZ, UR5 ;  /* 0x00000005ff077e24 */ /* 0x000fce000f8e00ff */
.L_x_30:
[----:B------:R-:W-:Y:S05]  /*18a0*/  @!P0 BRA `(.L_x_24) ;  /* 0x0000000000048947 */ /* 0x000fea0003800000 */
[----:B------:R-:W-:Y:S01]  /*18b0*/  BPT.TRAP 0x1 ;  /* 0x000000040000795c */ /* 0x000fe20000300000 */
.L_x_24:
[----:B------:R-:W2:Y:S01]  /*18c0*/  S2UR UR5, SR_CgaCtaId ;  /* 0x00000000000579c3 */ /* 0x000ea20000008800 */
[----:B------:R-:W-:Y:S01]  /*18d0*/  UMOV UR4, 0x400 ;  /* 0x0000040000047882 */ /* 0x000fe20000000000 */
[----:B01----:R-:W-:Y:S01]  /*18e0*/  IMAD.U32 R5, RZ, RZ, UR8 ;  /* 0x00000008ff057e24 */ /* 0x003fe2000f8e00ff */
[----:B------:R-:W-:Y:S01]  /*18f0*/  SHF.L.U32 R4, R7, 0x1f, RZ ;  /* 0x0000001f07047819 */ /* 0x000fe200000006ff */
[----:B--2---:R-:W-:-:S06]  /*1900*/  ULEA UR4, UR5, UR4, 0x18 ;  /* 0x0000000405047291 */ /* 0x004fcc000f8ec03f */
[----:B------:R-:W-:-:S04]  /*1910*/  IMAD.U32 R6, RZ, RZ, UR4 ;  /* 0x00000004ff067e24 */ /* 0x000fc8000f8e00ff */
[----:B------:R-:W-:-:S04]  /*1920*/  IMAD R5, R5, 0x8, R6 ;  /* 0x0000000805057824 */ /* 0x000fc800078e0206 */
[----:B------:R0:W1:Y:S01]  /*1930*/  SYNCS.PHASECHK.TRANS64.TRYWAIT P1, [R5+URZ], R4 ;  /* 0x00000004050075a7 */ /* 0x000062000802017f */
[----:B------:R-:W-:Y:S05]  /*1940*/  @!P0 BRA `(.L_x_25) ;  /* 0x0000000000048947 */ /* 0x000fea0003800000 */
[----:B------:R-:W-:Y:S01]  /*1950*/  BPT.TRAP 0x1 ;  /* 0x000000040000795c */ /* 0x000fe20000300000 */
.L_x_25:
[----:B-1----:R-:W-:Y:S05]  /*1960*/  @P1 BRA `(.L_x_26) ;  /* 0x0000000000081947 */ /* 0x002fea0003800000 */
[----:B------:R-:W1:Y:S02]  /*1970*/  SYNCS.PHASECHK.TRANS64.TRYWAIT P1, [R5+URZ], R4 ;  /* 0x00000004050075a7 */ /* 0x000e64000802017f */
[----:B-1----:R-:W-:Y:S05]  /*1980*/  @!P1 BRA `(.L_x_27) ;  /* 0x0000006800909947 */ /* 0x002fea0003800000 */
.L_x_26:
[----:B------:R-:W-:Y:S01]  /*1990*/  ULEA UR4, UR8, UR41, 0x9 ;  /* 0x0000002908047291 */ /* 0x000fe2000f8e483f */
[----:B------:R-:W-:Y:S01]  /*19a0*/  WARPGROUP.ARRIVE ;  /* 0x00000000000079c5 */ /* 0x000fe20000000000 */
[----:B------:R-:W-:Y:S01]  /*19b0*/  ULEA UR6, UR8, UR9, 0x9 ;  /* 0x0000000908067291 */ /* 0x000fe2000f8e483f */
[----:B------:R-:W-:Y:S01]  /*19c0*/  UMOV UR5, 0x80000020 ;  /* 0x8000002000057882 */ /* 0x000fe20000000000 */
[----:B------:R-:W-:-:S07]  /*19d0*/  UMOV UR7, 0x80000020 ;  /* 0x8000002000077882 */ /* 0x000fce0000000000 */
[----:B------:R-:W-:Y:S01]  /*19e0*/  HGMMA.64x128x16.F32 R24, gdesc[UR4], R24, gsb0 ;  /* 0x01e00000041879f0 */ /* 0x000fe20008000818 */
        /* <DEDUP_REMOVED lines=9> */
[----:B------:R-:W-:Y:S01]  /*1a80*/  BPT.TRAP 0x1 ;  /* 0x000000040000795c */ /* 0x000fe20000300000 */
.L_x_28:
[----:B------:R-:W-:-:S13]  /*1a90*/  ISETP.NE.AND P1, PT, R22, RZ, PT ;  /* 0x000000ff1600720c */ /* 0x000fda0003f25270 */
[----:B01----:R-:W-:-:S04]  /*1aa0*/  @P1 IMAD R4, R3, 0x8, R6 ;  /* 0x0000000803041824 */ /* 0x003fc800078e0206 */
[----:B------:R-:W-:-:S05]  /*1ab0*/  @P1 VIADD R4, R4, 0x70 ;  /* 0x0000007004041836 */ /* 0x000fca0000000000 */
[----:B------:R-:W-:-:S04]  /*1ac0*/  @P1 PRMT R4, R23, 0x654, R4 ;  /* 0x0000065417041816 */ /* 0x000fc80000000004 */
[----:B------:R0:W-:Y:S01]  /*1ad0*/  @P1 SYNCS.ARRIVE.TRANS64.RED.A1T0 RZ, [R4+URZ], RZ ;  /* 0x000000ff04ff19a7 */ /* 0x0001e2000810043f */
[----:B------:R-:W-:-:S13]  /*1ae0*/  ISETP.GT.U32.AND P1, PT, R19, 0x1, PT ;  /* 0x000000011300780c */ /* 0x000fda0003f24070 */
[----:B0-----:R-:W-:Y:S05]  /*1af0*/  @P1 BRA `(.L_x_29) ;  /* 0x0000000000041947 */ /* 0x001fea0003800000 */
[----:B------:R-:W-:Y:S01]  /*1b00*/  BPT.TRAP 0x1 ;  /* 0x000000040000795c */ /* 0x000fe20000300000 */
.L_x_29:
[----:B------:R-:W-:Y:S01]  /*1b10*/  UIADD3 UR8, UR8, 0x1, URZ ;  /* 0x0000000108087890 */ /* 0x000fe2000fffe03f */
[C---:B------:R-:W-:Y:S01]  /*1b20*/  ISETP.GT.AND P2, PT, R0.reuse, 0x1, PT ;  /* 0x000000010000780c */ /* 0x040fe20003f44270 */
[----:B------:R-:W-:Y:S02]  /*1b30*/  VIADD R3, R3, 0x1 ;  /* 0x0000000103037836 */ /* 0x000fe40000000000 */
[----:B------:R-:W-:Y:S01]  /*1b40*/  UISETP.NE.AND UP0, UPT, UR8, 0xe, UPT ;  /* 0x0000000e0800788c */ /* 0x000fe2000bf05270 */
[----:B------:R-:W-:Y:S02]  /*1b50*/  VIADD R0, R0, 0xffffffff ;  /* 0xffffffff00007836 */ /* 0x000fe40000000000 */
[C---:B------:R-:W-:Y:S01]  /*1b60*/  ISETP.NE.AND P1, PT, R3.reuse, 0xe, PT ;  /* 0x0000000e0300780c */ /* 0x040fe20003f25270 */
[----:B------:R-:W-:Y:S02]  /*1b70*/  USEL UR4, URZ, 0x1, UP0 ;  /* 0x000000013f047887 */ /* 0x000fe40008000000 */
[----:B------:R-:W-:Y:S01]  /*1b80*/  USEL UR8, UR8, URZ, UP0 ;  /* 0x0000003f08087287 */ /* 0x000fe20008000000 */
[----:B------:R-:W-:-:S03]  /*1b90*/  SEL R3, R3, RZ, P1 ;  /* 0x000000ff03037207 */ /* 0x000fc60000800000 */
[----:B------:R-:W-:Y:S01]  /*1ba0*/  LOP3.LUT R7, R7, UR4, RZ, 0x3c, !PT ;  /* 0x0000000407077c12 */ /* 0x000fe2000f8e3cff */
[----:B------:R-:W-:Y:S07]  /*1bb0*/  @P2 BRA `(.L_x_30) ;  /* 0xfffffffc00382947 */ /* 0x000fee000383ffff */
.L_x_23:
[----:B------:R-:W2:Y:S02]  /*1bc0*/  LDC R0, c[0x0][0x28c] ;  /* 0x0000a300ff007b82 */ /* 0x000ea40000000800 */
[----:B--2---:R-:W-:-:S13]  /*1bd0*/  ISETP.GE.AND P1, PT, R0, 0x1, PT ;  /* 0x000000010000780c */ /* 0x004fda0003f26270 */
[----:B------:R-:W-:Y:S05]  /*1be0*/  @!P1 BRA `(.L_x_31) ;  /* 0x0000000000549947 */ /* 0x000fea0003800000 */
[----:B------:R-:W-:Y:S05]  /*1bf0*/  @!P0 BRA `(.L_x_32) ;  /* 0x0000000000048947 */ /* 0x000fea0003800000 */
[----:B------:R-:W-:Y:S01]  /*1c00*/  BPT.TRAP 0x1 ;  /* 0x000000040000795c */ /* 0x000fe20000300000 */
.L_x_32:
[----:B------:R-:W-:Y:S01]  /*1c10*/  ISETP.NE.AND P0, PT, R22, RZ, PT ;  /* 0x000000ff1600720c */ /* 0x000fe20003f05270 */
[----:B------:R-:W-:Y:S01]  /*1c20*/  BSSY B0, `(.L_x_33) ;  /* 0x000000f000007945 */ /* 0x000fe20003800000 */
[----:B------:R-:W-:-:S11]  /*1c30*/  ISETP.GT.U32.AND P1, PT, R19, 0x1, PT ;  /* 0x000000011300780c */ /* 0x000fd60003f24070 */
[----:B------:R-:W-:Y:S05]  /*1c40*/  @!P0 BRA `(.L_x_34) ;  /* 0x0000000000308947 */ /* 0x000fea0003800000 */
[----:B------:R-:W-:-:S04]  /*1c50*/  UISETP.LT.AND UP0, UPT, UR40, 0x1, UPT ;  /* 0x000000012800788c */ /* 0x000fc8000bf01270 */
[----:B------:R-:W-:-:S04]  /*1c60*/  USEL UR6, UR40, 0x1, UP0 ;  /* 0x0000000128067887 */ /* 0x000fc80008000000 */
[----:B------:R-:W-:-:S04]  /*1c70*/  UIADD3 UR6, UR39, UR40, -UR6 ;  /* 0x0000002827067290 */ /* 0x000fc8000fffe806 */
[----:B------:R-:W-:-:S04]  /*1c80*/  USHF.R.U32.HI UR4, URZ, 0x1, UR6 ;  /* 0x000000013f047899 */ /* 0x000fc80008011606 */
[----:B------:R-:W-:-:S04]  /*1c90*/  UIMAD.WIDE.U32 UR4, UR4, -0x6db6db6d, URZ ;  /* 0x92492493040478a5 */ /* 0x000fc8000f8e003f */
[----:B------:R-:W-:-:S04]  /*1ca0*/  USHF.R.U32.HI UR4, URZ, 0x2, UR5 ;  /* 0x000000023f047899 */ /* 0x000fc80008011605 */
[----:B------:R-:W-:-:S06]  /*1cb0*/  UIMAD UR6, UR4, -0xe, UR6 ;  /* 0xfffffff2040678a4 */ /* 0x000fcc000f8e0206 */
[----:B------:R-:W-:-:S04]  /*1cc0*/  IMAD.U32 R3, RZ, RZ, UR6 ;  /* 0x00000006ff037e24 */ /* 0x000fc8000f8e00ff */
[----:B------:R-:W-:-:S04]  /*1cd0*/  IMAD R0, R3, 0x8, R6 ;  /* 0x0000000803007824 */ /* 0x000fc800078e0206 */
[----:B------:R-:W-:-:S05]  /*1ce0*/  VIADD R0, R0, 0x70 ;  /* 0x0000007000007836 */ /* 0x000fca0000000000 */
[----:B------:R-:W-:-:S04]  /*1cf0*/  PRMT R0, R23, 0x654, R0 ;  /* 0x0000065417007816 */ /* 0x000fc80000000000 */
[----:B------:R2:W-:Y:S03]  /*1d00*/  SYNCS.ARRIVE.TRANS64.RED.A1T0 RZ, [R0+URZ], RZ ;  /* 0x000000ff00ff79a7 */ /* 0x0005e6000810043f */
.L_x_34:
[----:B------:R-:W-:Y:S05]  /*1d10*/  BSYNC B0 ;  /* 0x0000000000007941 */ /* 0x000fea0003800000 */
.L_x_33:
[----:B------:R-:W-:Y:S05]  /*1d20*/  @P1 BRA `(.L_x_31) ;  /* 0x0000000000041947 */ /* 0x000fea0003800000 */
[----:B------:R-:W-:Y:S01]  /*1d30*/  BPT.TRAP 0x1 ;  /* 0x000000040000795c */ /* 0x000fe20000300000 */
.L_x_31:
[----:B------:R-:W3:Y:S01]  /*1d40*/  LDC R6, c[0x0][0x288] ;  /* 0x0000a200ff067b82 */ /* 0x000ee20000000800 */
[--C-:B--2---:R-:W-:Y:S01]  /*1d50*/  SHF.R.U32.HI R0, RZ, 0x2, R18.reuse ;  /* 0x00000002ff007819 */ /* 0x104fe20000011612 */
[----:B------:R-:W-:Y:S01]  /*1d60*/  IMAD.SHL.U32 R93, R93, 0x80, RZ ;  /* 0x000000805d5d7824 */ /* 0x000fe200078e00ff */
[----:B01----:R-:W-:Y:S01]  /*1d70*/  SHF.R.U32.HI R5, RZ, 0x7, R18 ;  /* 0x00000007ff057819 */ /* 0x003fe20000011612 */
[----:B------:R-:W-:Y:S01]  /*1d80*/  UIADD3 UR39, UR40, UR39, URZ ;  /* 0x0000002728277290 */ /* 0x000fe2000fffe03f */
[----:B------:R-:W-:Y:S01]  /*1d90*/  LOP3.LUT R3, R0, 0x7, RZ, 0xc0, !PT ;  /* 0x0000000700037812 */ /* 0x000fe200078ec0ff */
[----:B------:R-:W-:Y:S01]  /*1da0*/  ULDC UR7, c[0x0][0x284] ;  /* 0x0000a10000077ab9 */ /* 0x000fe20000000800 */
[----:B------:R-:W-:Y:S01]  /*1db0*/  LOP3.LUT R0, R5, 0x1, RZ, 0xc0, !PT ;  /* 0x0000000105007812 */ /* 0x000fe200078ec0ff */
[----:B------:R-:W-:Y:S01]  /*1dc0*/  UISETP.GT.U32.AND UP0, UPT, UR39, 0xd, UPT ;  /* 0x0000000d2700788c */ /* 0x000fe2000bf04070 */
[C---:B------:R-:W-:Y:S01]  /*1dd0*/  LOP3.LUT R4, R18.reuse, 0x60, RZ, 0xc0, !PT ;  /* 0x0000006012047812 */ /* 0x040fe200078ec0ff */
[----:B------:R-:W-:Y:S01]  /*1de0*/  USHF.R.U32.HI UR4, URZ, 0x1, UR39 ;  /* 0x000000013f047899 */ /* 0x000fe20008011627 */
[----:B------:R-:W-:Y:S01]  /*1df0*/  LOP3.LUT R5, R18, 0x3, RZ, 0xc0, !PT ;  /* 0x0000000312057812 */ /* 0x000fe200078ec0ff */
[----:B------:R-:W-:Y:S01]  /*1e00*/  IMAD.SHL.U32 R8, R0, 0x40, RZ ;  /* 0x0000004000087824 */ /* 0x000fe200078e00ff */
[----:B------:R-:W-:Y:S01]  /*1e10*/  SHF.R.U32.HI R4, RZ, 0x1, R4 ;  /* 0x00000001ff047819 */ /* 0x000fe20000011604 */
[----:B------:R-:W-:Y:S01]  /*1e20*/  UISETP.LT.U32.AND UP0, UPT, UR40, 0xe, UP0 ;  /* 0x0000000e2800788c */ /* 0x000fe20008701070 */
[----:B------:R-:W-:Y:S01]  /*1e30*/  SHF.R.S32.HI R15, RZ, 0x1f, R91 ;  /* 0x0000001fff0f7819 */ /* 0x000fe2000001145b */
[----:B------:R-:W-:Y:S01]  /*1e40*/  UISETP.GE.U32.AND UP1, UPT, UR40, 0xe, UPT ;  /* 0x0000000e2800788c */ /* 0x000fe2000bf26070 */
[--C-:B------:R-:W-:Y:S01]  /*1e50*/  IADD3 R7, RZ, -R4, -R3.reuse ;  /* 0x80000004ff077210 */ /* 0x100fe20007ffe803 */
[----:B------:R-:W-:Y:S01]  /*1e60*/  ULDC.64 UR8, c[0x0][0x5d0] ;  /* 0x0001740000087ab9 */ /* 0x000fe20000000a00 */
[----:B------:R-:W-:Y:S01]  /*1e70*/  LOP3.LUT R3, R8, 0x40, R3, 0xe2, !PT ;  /* 0x0000004008037812 */ /* 0x000fe200078ee203 */
[----:B------:R-:W-:Y:S01]  /*1e80*/  IMAD.SHL.U32 R8, R18, 0x2, RZ ;  /* 0x0000000212087824 */ /* 0x000fe200078e00ff */
[----:B------:R-:W-:Y:S01]  /*1e90*/  UIMAD.WIDE.U32 UR4, UR4, -0x6db6db6d, URZ ;  /* 0x92492493040478a5 */ /* 0x000fe2000f8e003f */
[C---:B------:R-:W-:Y:S01]  /*1ea0*/  IMAD.WIDE R10, R92.reuse, 0x80, RZ ;  /* 0x000000805c0a7825 */ /* 0x040fe200078e02ff */
[----:B------:R-:W-:Y:S01]  /*1eb0*/  USEL UR6, URZ, 0x1, !UP0 ;  /* 0x000000013f067887 */ /* 0x000fe2000c000000 */
[----:B---3--:R-:W-:Y:S01]  /*1ec0*/  ISETP.GE.AND P0, PT, R93, R6, PT ;  /* 0x000000065d00720c */ /* 0x008fe20003f06270 */
[----:B------:R-:W-:Y:S01]  /*1ed0*/  USHF.R.U32.HI UR4, URZ, 0x2, UR5 ;  /* 0x000000023f047899 */ /* 0x000fe20008011605 */
[----:B------:R-:W-:Y:S01]  /*1ee0*/  IMAD R12, R5, -0x2, R6 ;  /* 0xfffffffe050c7824 */ /* 0x000fe200078e0206 */
[----:B------:R-:W-:Y:S01]  /*1ef0*/  LOP3.LUT R8, R93, 0x6, R8, 0xf8, !PT ;  /* 0x000000065d087812 */ /* 0x000fe200078ef808 */
[----:B------:R-:W-:Y:S01]  /*1f00*/  IMAD.SHL.U32 R5, R92, 0x80, RZ ;  /* 0x000000805c057824 */ /* 0x000fe200078e00ff */
[----:B------:R-:W-:Y:S01]  /*1f10*/  ULOP3.LUT UR38, UR38, UR6, URZ, 0x3c, !UPT ;  /* 0x0000000626267292 */ /* 0x000fe2000f8e3c3f */
[----:B------:R-:W-:Y:S01]  /*1f20*/  IMAD R6, R15, UR8, RZ ;  /* 0x000000080f067c24 */ /* 0x000fe2000f8e02ff */
[----:B------:R-:W-:Y:S01]  /*1f30*/  SHF.R.S32.HI R9, RZ, 0x1f, R8 ;  /* 0x0000001fff097819 */ /* 0x000fe20000011408 */
[----:B------:R-:W-:Y:S01]  /*1f40*/  IMAD R0, R0, -0x40, R7 ;  /* 0xffffffc000007824 */ /* 0x000fe200078e0207 */
[----:B------:R-:W-:Y:S01]  /*1f50*/  ISETP.GE.OR P0, PT, R5, UR7, P0 ;  /* 0x0000000705007c0c */ /* 0x000fe20008706670 */
[C---:B------:R-:W-:Y:S01]  /*1f60*/  IMAD R13, R91.reuse, UR9, R6 ;  /* 0x000000095b0d7c24 */ /* 0x040fe2000f8e0206 */
[----:B------:R-:W-:Y:S01]  /*1f70*/  LOP3.LUT R105, R10, R3, R4, 0xfe, !PT ;  /* 0x000000030a697212 */ /* 0x000fe200078efe04 */
[----:B------:R-:W-:Y:S01]  /*1f80*/  IMAD.WIDE.U32 R6, R91, UR8, R8 ;  /* 0x000000085b067c25 */ /* 0x000fe2000f8e0008 */
[----:B------:R-:W-:Y:S01]  /*1f90*/  UIMAD UR39, UR4, -0xe, UR39 ;  /* 0xfffffff2042778a4 */ /* 0x000fe2000f8e0227 */
[----:B------:R-:W-:Y:S01]  /*1fa0*/  IADD3 R3, -R5, UR7, R0 ;  /* 0x0000000705037c10 */ /* 0x000fe2000fffe100 */
[----:B------:R-:W-:Y:S01]  /*1fb0*/  @UP1 ULOP3.LUT UR38, UR38, 0x1, UR4, 0x78, !UPT ;  /* 0x0000000126261892 */ /* 0x000fe2000f8e7804 */
[----:B------:R-:W-:-:S02]  /*1fc0*/  IMAD.IADD R7, R7, 0x1, R13 ;  /* 0x0000000107077824 */ /* 0x000fc400078e020d */
[----:B------:R-:W-:Y:S02]  /*1fd0*/  IMAD.IADD R4, R12, 0x1, -R93 ;  /* 0x000000010c047824 */ /* 0x000fe400078e0a5d */
[----:B------:R-:W-:Y:S02]  /*1fe0*/  IMAD.MOV.U32 R0, RZ, RZ, -0x1 ;  /* 0xffffffffff007424 */ /* 0x000fe400078e00ff */
[----:B------:R-:W-:Y:S05]  /*1ff0*/  @P0 BRA `(.L_x_35) ;  /* 0x0000004000240947 */ /* 0x000fea0003800000 */
[----:B------:R-:W0:Y:S01]  /*2000*/  LDC.64 R98, c[0x0][0x5c8] ;  /* 0x00017200ff627b82 */ /* 0x000e220000000a00 */
[----:B-----5:R-:W-:Y:S01]  /*2010*/  FSETP.NEU.AND P0, PT, R89, RZ, PT ;  /* 0x000000ff5900720b */ /* 0x020fe20003f0d000 */
[----:B------:R-:W-:Y:S01]  /*2020*/  BSSY B0, `(.L_x_35) ;  /* 0x0000406000007945 */ /* 0x000fe20003800000 */
[----:B------:R-:W-:-:S04]  /*2030*/  ISETP.GT.AND P2, PT, R4, RZ, PT ;  /* 0x000000ff0400720c */ /* 0x000fc80003f44270 */
[----:B------:R-:W-:Y:S01]  /*2040*/  ISETP.GT.AND P1, PT, R3, RZ, P2 ;  /* 0x000000ff0300720c */ /* 0x000fe20001724270 */
[-C--:B0-----:R-:W-:Y:S02]  /*2050*/  IMAD R12, R11, R98.reuse, RZ ;  /* 0x000000620b0c7224 */ /* 0x081fe400078e02ff */
[----:B------:R-:W-:-:S04]  /*2060*/  IMAD.WIDE.U32 R92, R105, R98, R6 ;  /* 0x00000062695c7225 */ /* 0x000fc800078e0006 */
[----:B------:R-:W-:-:S04]  /*2070*/  IMAD R5, R105, R99, R12 ;  /* 0x0000006369057224 */ /* 0x000fc800078e020c */
[----:B------:R-:W-:Y:S01]  /*2080*/  IMAD.IADD R107, R93, 0x1, R5 ;  /* 0x000000015d6b7824 */ /* 0x000fe200078e0205 */
[----:B------:R-:W-:Y:S06]  /*2090*/  @!P0 BRA `(.L_x_36) ;  /* 0x0000002c00288947 */ /* 0x000fec0003800000 */
[----:B------:R-:W0:Y:S01]  /*20a0*/  LDC.64 R96, c[0x0][0x5b8] ;  /* 0x00016e00ff607b82 */ /* 0x000e220000000a00 */
[----:B------:R-:W-:-:S07]  /*20b0*/  ULDC.64 UR4, c[0x0][0x5c0] ;  /* 0x0001700000047ab9 */ /* 0x000fce0000000a00 */
[----:B------:R-:W1:Y:S08]  /*20c0*/  LDC.64 R100, c[0x0][0x5b0] ;  /* 0x00016c00ff647b82 */ /* 0x000e700000000a00 */
[----:B------:R-:W2:Y:S01]  /*20d0*/  LDC.64 R102, c[0x0][0x5a8] ;  /* 0x00016a00ff667b82 */ /* 0x000ea20000000a00 */
[-C--:B0-----:R-:W-:Y:S02]  /*20e0*/  IMAD R6, R15, R96.reuse, RZ ;  /* 0x000000600f067224 */ /* 0x081fe400078e02ff */
[----:B------:R-:W-:-:S04]  /*20f0*/  IMAD.WIDE.U32 R94, R91, R96, R8 ;  /* 0x000000605b5e7225 */ /* 0x000fc800078e0008 */
[----:B------:R-:W-:Y:S02]  /*2100*/  IMAD R93, R91, R97, R6 ;  /* 0x000000615b5d7224 */ /* 0x000fe400078e0206 */
[-C--:B-1----:R-:W-:Y:S02]  /*2110*/  IMAD R10, R11, R100.reuse, RZ ;  /* 0x000000640b0a7224 */ /* 0x082fe400078e02ff */
[----:B------:R-:W-:Y:S02]  /*2120*/  IMAD.IADD R13, R95, 0x1, R93 ;  /* 0x000000015f0d7824 */ /* 0x000fe400078e025d */
[----:B------:R-:W-:Y:S02]  /*2130*/  IMAD.MOV.U32 R12, RZ, RZ, R94 ;  /* 0x000000ffff0c7224 */ /* 0x000fe400078e005e */
[C---:B------:R-:W-:Y:S02]  /*2140*/  IMAD R97, R105.reuse, R101, R10 ;  /* 0x0000006569617224 */ /* 0x040fe400078e020a */
[----:B------:R-:W-:-:S04]  /*2150*/  IMAD.WIDE.U32 R6, R105, R100, R12 ;  /* 0x0000006469067225 */ /* 0x000fc800078e000c */
[----:B------:R-:W-:Y:S01]  /*2160*/  IMAD.IADD R5, R7, 0x1, R97 ;  /* 0x0000000107057824 */ /* 0x000fe200078e0261 */
[----:B--2---:R-:W-:-:S04]  /*2170*/  LEA R14, P0, R6, R102, 0x1 ;  /* 0x00000066060e7211 */ /* 0x004fc800078008ff */
[----:B------:R-:W-:-:S05]  /*2180*/  LEA.HI.X R15, R6, R103, R5, 0x1, P0 ;  /* 0x00000067060f7211 */ /* 0x000fca00000f0c05 */
[----:B------:R0:W2:Y:S01]  /*2190*/  @P1 LDG.E.LTC128B.U16 R5, desc[UR36][R14.64] ;  /* 0x000000240e051981 */ /* 0x0000a2000c1e1520 */
[----:B------:R-:W-:Y:S01]  /*21a0*/  IMAD.WIDE.U32 R6, R105, R100, R8 ;  /* 0x0000006469067225 */ /* 0x000fe200078e0008 */
[----:B------:R-:W-:Y:S03]  /*21b0*/  BSSY B1, `(.L_x_37) ;  /* 0x0000013000017945 */ /* 0x000fe60003800000 */
[----:B------:R-:W-:Y:S02]  /*21c0*/  IMAD.IADD R7, R97, 0x1, R7 ;  /* 0x0000000161077824 */ /* 0x000fe400078e0207 */
[----:B------:R-:W-:Y:S01]  /*21d0*/  IMAD.WIDE.U32 R20, R91, R96, R6 ;  /* 0x000000605b147225 */ /* 0x000fe200078e0006 */
[----:B0-----:R-:W-:-:S03]  /*21e0*/  SHF.L.U64.HI R15, R100, 0x3, R101 ;  /* 0x00000003640f7819 */ /* 0x001fc60000010265 */
[----:B------:R-:W-:Y:S01]  /*21f0*/  IMAD.IADD R7, R93, 0x1, R21 ;  /* 0x000000015d077824 */ /* 0x000fe200078e0215 */
[----:B------:R-:W-:Y:S01]  /*2200*/  LEA R6, P4, R20, R102, 0x1 ;  /* 0x0000006614067211 */ /* 0x000fe200078808ff */
[----:B------:R-:W-:-:S03]  /*2210*/  IMAD.SHL.U32 R14, R100, 0x8, RZ ;  /* 0x00000008640e7824 */ /* 0x000fc600078e00ff */
[----:B------:R-:W-:Y:S01]  /*2220*/  LEA.HI.X R7, R20, R103, R7, 0x1, P4 ;  /* 0x0000006714077211 */ /* 0x000fe200020f0c07 */
[----:B--2---:R-:W-:-:S05]  /*2230*/  HADD2.F32 R10, -RZ, R5.H0_H0 ;  /* 0x20000005ff0a7230 */ /* 0x004fca0000004100 */
[----:B------:R-:W-:Y:S01]  /*2240*/  FMUL R11, R10, R89 ;  /* 0x000000590a0b7220 */ /* 0x000fe20000400000 */
[----:B------:R-:W-:-:S03]  /*2250*/  LEA R10, P0, R92, UR4, 0x1 ;  /* 0x000000045c0a7c11 */ /* 0x000fc6000f8008ff */
[----:B------:R-:W-:Y:S01]  /*2260*/  FFMA R24, R24, R88, R11 ;  /* 0x0000005818187223 */ /* 0x000fe2000000000b */
[----:B------:R-:W-:Y:S02]  /*2270*/  LEA.HI.X R11, R92, UR5, R107, 0x1, P0 ;  /* 0x000000055c0b7c11 */ /* 0x000fe400080f0c6b */
[----:B------:R-:W-:Y:S02]  /*2280*/  ISETP.GT.AND P0, PT, R4, 0x1, PT ;  /* 0x000000010400780c */ /* 0x000fe40003f04270 */
[----:B------:R-:W-:Y:S02]  /*2290*/  F2FP.F16.F32.PACK_AB R24, RZ, R24 ;  /* 0x00000018ff18723e */ /* 0x000fe400000000ff */
[----:B------:R-:W-:-:S03]  /*22a0*/  ISETP.GT.AND P3, PT, R3, RZ, P0 ;  /* 0x000000ff0300720c */ /* 0x000fc60000764270 */
[----:B------:R0:W-:Y:S10]  /*22b0*/  @P1 STG.E.U16 desc[UR36][R10.64], R24 ;  /* 0x000000180a001986 */ /* 0x0001f4000c101524 */
[----:B------:R-:W-:Y:S05]  /*22c0*/  @!P3 BRA `(.L_x_38) ;  /* 0x000000000004b947 */ /* 0x000fea0003800000 */
[----:B------:R1:W5:Y:S02]  /*22d0*/  LDG.E.LTC128B.U16 R5, desc[UR36][R6.64+0x2] ;  /* 0x0000022406057981 */ /* 0x000364000c1e1520 */
.L_x_38:
[----:B------:R-:W-:Y:S05]  /*22e0*/  BSYNC B1 ;  /* 0x0000000000017941 */ /* 0x000fea0003800000 */
.L_x_37:
[----:B-----5:R-:W-:Y:S01]  /*22f0*/  HADD2.F32 R12, -RZ, R5.H0_H0 ;  /* 0x20000005ff0c7230 */ /* 0x020fe20000004100 */
[----:B------:R-:W-:Y:S01]  /*2300*/  ISETP.GT.AND P2, PT, R3, 0x8, P2 ;  /* 0x000000080300780c */ /* 0x000fe20001744270 */
[----:B------:R-:W-:Y:S01]  /*2310*/  IMAD.WIDE.U32 R20, R105, R100, R14 ;  /* 0x0000006469147225 */ /* 0x000fe200078e000e */
[----:B0-----:R-:W-:-:S03]  /*2320*/  PRMT R24, R5, 0x7610, R24 ;  /* 0x0000761005187816 */ /* 0x001fc60000000018 */
[----:B------:R-:W-:Y:S01]  /*2330*/  FMUL R12, R12, R89 ;  /* 0x000000590c0c7220 */ /* 0x000fe20000400000 */
[----:B------:R-:W-:Y:S01]  /*2340*/  IMAD.IADD R97, R97, 0x1, R21 ;  /* 0x0000000161617824 */ /* 0x000fe200078e0215 */
[----:B------:R-:W-:Y:S02]  /*2350*/  IADD3 R94, P1, R94, R20, RZ ;  /* 0x000000145e5e7210 */ /* 0x000fe40007f3e0ff */
[----:B------:R-:W-:-:S03]  /*2360*/  FFMA R12, R25, R88, R12 ;  /* 0x00000058190c7223 */ /* 0x000fc6000000000c */
[----:B------:R-:W-:Y:S01]  /*2370*/  IMAD.X R13, R97, 0x1, R13, P1 ;  /* 0x00000001610d7824 */ /* 0x000fe200008e060d */
[C---:B------:R-:W-:Y:S02]  /*2380*/  LEA R14, P1, R94.reuse, R102, 0x1 ;  /* 0x000000665e0e7211 */ /* 0x040fe400078208ff */
[----:B------:R-:W-:Y:S02]  /*2390*/  F2FP.F16.F32.PACK_AB R12, RZ, R12 ;  /* 0x0000000cff0c723e */ /* 0x000fe400000000ff */
[----:B------:R-:W-:Y:S02]  /*23a0*/  LEA.HI.X R15, R94, R103, R13, 0x1, P1 ;  /* 0x000000675e0f7211 */ /* 0x000fe400008f0c0d */
[----:B------:R-:W-:-:S05]  /*23b0*/  PRMT R21, R12, 0x7610, R21 ;  /* 0x000076100c157816 */ /* 0x000fca0000000015 */
[----:B------:R0:W-:Y:S04]  /*23c0*/  @P3 STG.E.U16 desc[UR36][R10.64+0x2], R21 ;  /* 0x000002150a003986 */ /* 0x0001e8000c101524 */
[----:B------:R-:W2:Y:S01]  /*23d0*/  @P2 LDG.E.LTC128B.U16 R24, desc[UR36][R14.64] ;  /* 0x000000240e182981 */ /* 0x000ea2000c1e1520 */
[----:B------:R-:W-:Y:S01]  /*23e0*/  IADD3 R20, P1, R8, R20, RZ ;  /* 0x0000001408147210 */ /* 0x000fe20007f3e0ff */
[----:B------:R-:W-:Y:S01]  /*23f0*/  BSSY B1, `(.L_x_39) ;  /* 0x0000011000017945 */ /* 0x000fe20003800000 */
[C---:B------:R-:W-:Y:S02]  /*2400*/  SHF.L.U64.HI R13, R98.reuse, 0x4, R99 ;  /* 0x00000004620d7819 */ /* 0x040fe40000010263 */
[----:B------:R-:W-:Y:S01]  /*2410*/  ISETP.GT.AND P0, PT, R3, 0x8, P0 ;  /* 0x000000080300780c */ /* 0x000fe20000704270 */
[----:B0-----:R-:W-:Y:S01]  /*2420*/  IMAD.X R21, R9, 0x1, R97, P1 ;  /* 0x0000000109157824 */ /* 0x001fe200008e0661 */
[----:B------:R-:W-:Y:S01]  /*2430*/  LEA R12, P1, R98, R10, 0x4 ;  /* 0x0000000a620c7211 */ /* 0x000fe200078220ff */
[----:B------:R-:W-:-:S04]  /*2440*/  IMAD.WIDE.U32 R20, R91, R96, R20 ;  /* 0x000000605b147225 */ /* 0x000fc800078e0014 */
[----:B------:R-:W-:Y:S02]  /*2450*/  IMAD.X R13, R13, 0x1, R11, P1 ;  /* 0x000000010d0d7824 */ /* 0x000fe400008e060b */
[----:B------:R-:W-:Y:S02]  /*2460*/  IMAD.IADD R9, R93, 0x1, R21 ;  /* 0x000000015d097824 */ /* 0x000fe400078e0215 */
[----:B--2---:R-:W-:-:S05]  /*2470*/  HADD2.F32 R8, -RZ, R24.H0_H0 ;  /* 0x20000018ff087230 */ /* 0x004fca0000004100 */
[----:B------:R-:W-:Y:S01]  /*2480*/  FMUL R5, R8, R89 ;  /* 0x0000005908057220 */ /* 0x000fe20000400000 */
[----:B------:R-:W-:-:S03]  /*2490*/  LEA R8, P3, R20, R102, 0x1 ;  /* 0x0000006614087211 */ /* 0x000fc600078608ff */
[----:B------:R-:W-:Y:S01]  /*24a0*/  FFMA R5, R26, R88, R5 ;  /* 0x000000581a057223 */ /* 0x000fe20000000005 */
[----:B------:R-:W-:-:S04]  /*24b0*/  LEA.HI.X R9, R20, R103, R9, 0x1, P3 ;  /* 0x0000006714097211 */ /* 0x000fc800018f0c09 */
[----:B------:R-:W-:-:S05]  /*24c0*/  F2FP.F16.F32.PACK_AB R5, RZ, R5 ;  /* 0x00000005ff05723e */ /* 0x000fca00000000ff */
[----:B------:R0:W-:Y:S01]  /*24d0*/  @P2 STG.E.U16 desc[UR36][R12.64], R5 ;  /* 0x000000050c002986 */ /* 0x0001e2000c101524 */
[----:B------:R-:W-:Y:S05]  /*24e0*/  @!P0 BRA `(.L_x_40) ;  /* 0x0000000000048947 */ /* 0x000fea0003800000 */
[----:B------:R2:W5:Y:S02]  /*24f0*/  LDG.E.LTC128B.U16 R24, desc[UR36][R8.64+0x2] ;  /* 0x0000022408187981 */ /* 0x000564000c1e1520 */
.L_x_40:
[----:B------:R-:W-:Y:S05]  /*2500*/  BSYNC B1 ;  /* 0x0000000000017941 */ /* 0x000fea0003800000 */
.L_x_39:
[----:B-----5:R-:W-:Y:S01]  /*2510*/  HADD2.F32 R14, -RZ, R24.H0_H0 ;  /* 0x20000018ff0e7230 */ /* 0x020fe20000004100 */
[----:B------:R-:W-:Y:S01]  /*2520*/  ISETP.GT.AND P1, PT, R4, 0x8, PT ;  /* 0x000000080400780c */ /* 0x000fe20003f24270 */
[----:B------:R-:W-:Y:S03]  /*2530*/  BSSY B1, `(.L_x_41) ;  /* 0x0000008000017945 */ /* 0x000fe60003800000 */
[----:B------:R-:W-:Y:S01]  /*2540*/  FMUL R14, R14, R89 ;  /* 0x000000590e0e7220 */ /* 0x000fe20000400000 */
[----:B------:R-:W-:-:S03]  /*2550*/  ISETP.GT.AND P2, PT, R3, RZ, P1 ;  /* 0x000000ff0300720c */ /* 0x000fc60000f44270 */
[----:B------:R-:W-:-:S05]  /*2560*/  FFMA R14, R27, R88, R14 ;  /* 0x000000581b0e7223 */ /* 0x000fca000000000e */
[----:B------:R-:W-:-:S05]  /*2570*/  F2FP.F16.F32.PACK_AB R14, RZ, R14 ;  /* 0x0000000eff0e723e */ /* 0x000fca00000000ff */
[----:B------:R3:W-:Y:S01]  /*2580*/  @P0 STG.E.U16 desc[UR36][R12.64+0x2], R14 ;  /* 0x0000020e0c000986 */ /* 0x0007e2000c101524 */
[----:B------:R-:W-:Y:S05]  /*2590*/  @!P2 BRA `(.L_x_42) ;  /* 0x000000000004a947 */ /* 0x000fea0003800000 */
[----:B------:R4:W5:Y:S02]  /*25a0*/  LDG.E.LTC128B.U16 R24, desc[UR36][R6.64+0x10] ;  /* 0x0000102406187981 */ /* 0x000964000c1e1520 */
.L_x_42:
[----:B------:R-:W-:Y:S05]  /*25b0*/  BSYNC B1 ;  /* 0x0000000000017941 */ /* 0x000fea0003800000 */
.L_x_41:
[----:B---3-5:R-:W-:Y:S01]  /*25c0*/  HADD2.F32 R14, -RZ, R24.H0_H0 ;  /* 0x20000018ff0e7230 */ /* 0x028fe20000004100 */
[----:B------:R-:W-:Y:S01]  /*25d0*/  ISETP.GT.AND P0, PT, R4, 0x9, PT ;  /* 0x000000090400780c */ /* 0x000fe20003f04270 */
[----:B------:R-:W-:Y:S03]  /*25e0*/  BSSY B1, `(.L_x_43) ;  /* 0x0000008000017945 */ /* 0x000fe60003800000 */
[----:B0-----:R-:W-:Y:S01]  /*25f0*/  FMUL R5, R14, R89 ;  /* 0x000000590e057220 */ /* 0x001fe20000400000 */
[----:B------:R-:W-:-:S03]  /*2600*/  ISETP.GT.AND P3, PT, R3, RZ, P0 ;  /* 0x000000ff0300720c */ /* 0x000fc60000764270 */
[----:B------:R-:W-:-:S05]  /*2610*/  FFMA R5, R28, R88, R5 ;  /* 0x000000581c057223 */ /* 0x000fca0000000005 */
[----:B------:R-:W-:-:S05]  /*2620*/  F2FP.F16.F32.PACK_AB R5, RZ, R5 ;  /* 0x00000005ff05723e */ /* 0x000fca00000000ff */
[----:B------:R0:W-:Y:S01]  /*2630*/  @P2 STG.E.U16 desc[UR36][R10.64+0x10], R5 ;  /* 0x000010050a002986 */ /* 0x0001e2000c101524 */
[----:B------:R-:W-:Y:S05]  /*2640*/  @!P3 BRA `(.L_x_44) ;  /* 0x000000000004b947 */ /* 0x000fea0003800000 */
[----:B------:R3:W5:Y:S02]  /*2650*/  LDG.E.LTC128B.U16 R24, desc[UR36][R6.64+0x12] ;  /* 0x0000122406187981 */ /* 0x000764000c1e1520 */
.L_x_44:
[----:B------:R-:W-:Y:S05]  /*2660*/  BSYNC B1 ;  /* 0x0000000000017941 */ /* 0x000fea0003800000 */
.L_x_43:
[----:B-----5:R-:W-:Y:S01]  /*2670*/  HADD2.F32 R14, -RZ, R24.H0_H0 ;  /* 0x20000018ff0e7230 */ /* 0x020fe20000004100 */
[----:B------:R-:W-:Y:S01]  /*2680*/  ISETP.GT.AND P1, PT, R3, 0x8, P1 ;  /* 0x000000080300780c */ /* 0x000fe20000f24270 */
[----:B------:R-:W-:Y:S03]  /*2690*/  BSSY B1, `(.L_x_45) ;  /* 0x0000007000017945 */ /* 0x000fe60003800000 */
[----:B------:R-:W-:-:S04]  /*26a0*/  FMUL R14, R14, R89 ;  /* 0x000000590e0e7220 */ /* 0x000fc80000400000 */
[----:B------:R-:W-:-:S05]  /*26b0*/  FFMA R14, R29, R88, R14 ;  /* 0x000000581d0e7223 */ /* 0x000fca000000000e */
[----:B------:R-:W-:-:S05]  /*26c0*/  F2FP.F16.F32.PACK_AB R14, RZ, R14 ;  /* 0x0000000eff0e723e */ /* 0x000fca00000000ff */
[----:B------:R0:W-:Y:S01]  /*26d0*/  @P3 STG.E.U16 desc[UR36][R10.64+0x12], R14 ;  /* 0x0000120e0a003986 */ /* 0x0001e2000c101524 */
[----:B------:R-:W-:Y:S05]  /*26e0*/  @!P1 BRA `(.L_x_46) ;  /* 0x0000000000049947 */ /* 0x000fea0003800000 */
[----:B------:R0:W5:Y:S02]  /*26f0*/  LDG.E.LTC128B.U16 R24, desc[UR36][R8.64+0x10] ;  /* 0x0000102408187981 */ /* 0x000164000c1e1520 */
.L_x_46:
[----:B------:R-:W-:Y:S05]  /*2700*/  BSYNC B1 ;  /* 0x0000000000017941 */ /* 0x000fea0003800000 */
.L_x_45:
[----:B0----5:R-:W-:Y:S01]  /*2710*/  HADD2.F32 R14, -RZ, R24.H0_H0 ;  /* 0x20000018ff0e7230 */ /* 0x021fe20000004100 */
        /* <DEDUP_REMOVED lines=8> */
.L_x_48:
[----:B------:R-:W-:Y:S05]  /*27a0*/  BSYNC B1 ;  /* 0x0000000000017941 */ /* 0x000fea0003800000 */
.L_x_47:
        /* <DEDUP_REMOVED lines=10> */
.L_x_50:
[----:B------:R-:W-:Y:S05]  /*2850*/  BSYNC B1 ;  /* 0x0000000000017941 */ /* 0x000fea0003800000 */
.L_x_49:
[----:B0----5:R-:W-:Y:S01]  /*2860*/  HADD2.F32 R14, -RZ, R24.H0_H0 ;  /* 0x20000018ff0e7230 */ /* 0x021fe20000004100 */
        /* <DEDUP_REMOVED lines=9> */
.L_x_52:
[----:B------:R-:W-:Y:S05]  /*2900*/  BSYNC B1 ;  /* 0x0000000000017941 */ /* 0x000fea0003800000 */
.L_x_51:
        /* <DEDUP_REMOVED lines=9> */
.L_x_54:
[----:B------:R-:W-:Y:S05]  /*29a0*/  BSYNC B1 ;  /* 0x0000000000017941 */ /* 0x000fea0003800000 */
.L_x_53:
        /* <DEDUP_REMOVED lines=9> */
.L_x_56:
[----:B------:R-:W-:Y:S05]  /*2a40*/  BSYNC B1 ;  /* 0x0000000000017941 */ /* 0x000fea0003800000 */
.L_x_55:
        /* <DEDUP_REMOVED lines=10> */
.L_x_58:
[----:B------:R-:W-:Y:S05]  /*2af0*/  BSYNC B1 ;  /* 0x0000000000017941 */ /* 0x000fea0003800000 */
.L_x_57:
        /* <DEDUP_REMOVED lines=10> */
.L_x_60:
[----:B------:R-:W-:Y:S05]  /*2ba0*/  BSYNC B1 ;  /* 0x0000000000017941 */ /* 0x000fea0003800000 */
.L_x_59:
        /* <DEDUP_REMOVED lines=9> */
.L_x_62:
[----:B------:R-:W-:Y:S05]  /*2c40*/  BSYNC B1 ;  /* 0x0000000000017941 */ /* 0x000fea0003800000 */
.L_x_61:
        /* <DEDUP_REMOVED lines=9> */
.L_x_64:
[----:B------:R-:W-:Y:S05]  /*2ce0*/  BSYNC B1 ;  /* 0x0000000000017941 */ /* 0x000fea0003800000 */
.L_x_63:
        /* <DEDUP_REMOVED lines=10> */
.L_x_66:
[----:B------:R-:W-:Y:S05]  /*2d90*/  BSYNC B1 ;  /* 0x0000000000017941 */ /* 0x000fea0003800000 */
.L_x_65:
        /* <DEDUP_REMOVED lines=10> */
.L_x_68:
[----:B------:R-:W-:Y:S05]  /*2e40*/  BSYNC B1 ;  /* 0x0000000000017941 */ /* 0x000fea0003800000 */
.L_x_67:
        /* <DEDUP_REMOVED lines=9> */
.L_x_70:
[----:B------:R-:W-:Y:S05]  /*2ee0*/  BSYNC B1 ;  /* 0x0000000000017941 */ /* 0x000fea0003800000 */
.L_x_69:
        /* <DEDUP_REMOVED lines=9> */
.L_x_72:
[----:B------:R-:W-:Y:S05]  /*2f80*/  BSYNC B1 ;  /* 0x0000000000017941 */ /* 0x000fea0003800000 */
.L_x_71:
        /* <DEDUP_REMOVED lines=10> */
.L_x_74:
[----:B------:R-:W-:Y:S05]  /*3030*/  BSYNC B1 ;  /* 0x0000000000017941 */ /* 0x000fea0003800000 */
.L_x_73:
        /* <DEDUP_REMOVED lines=10> */
.L_x_76:
[----:B------:R-:W-:Y:S05]  /*30e0*/  BSYNC B1 ;  /* 0x0000000000017941 */ /* 0x000fea0003800000 */
.L_x_75:
        /* <DEDUP_REMOVED lines=9> */
.L_x_78:
[----:B------:R-:W-:Y:S05]  /*3180*/  BSYNC B1 ;  /* 0x0000000000017941 */ /* 0x000fea0003800000 */
.L_x_77:
        /* <DEDUP_REMOVED lines=9> */
.L_x_80:
[----:B------:R-:W-:Y:S05]  /*3220*/  BSYNC B1 ;  /* 0x0000000000017941 */ /* 0x000fea0003800000 */
.L_x_79:
        /* <DEDUP_REMOVED lines=10> */
.L_x_82:
[----:B------:R-:W-:Y:S05]  /*32d0*/  BSYNC B1 ;  /* 0x0000000000017941 */ /* 0x000fea0003800000 */
.L_x_81:
        /* <DEDUP_REMOVED lines=10> */
.L_x_84:
[----:B------:R-:W-:Y:S05]  /*3380*/  BSYNC B1 ;  /* 0x0000000000017941 */ /* 0x000fea0003800000 */
.L_x_83:
        /* <DEDUP_REMOVED lines=9> */
.L_x_86:
[----:B------:R-:W-:Y:S05]  /*3420*/  BSYNC B1 ;  /* 0x0000000000017941 */ /* 0x000fea0003800000 */
.L_x_85:
        /* <DEDUP_REMOVED lines=9> */
.L_x_88:
[----:B------:R-:W-:Y:S05]  /*34c0*/  BSYNC B1 ;  /* 0x0000000000017941 */ /* 0x000fea0003800000 */
.L_x_87:
        /* <DEDUP_REMOVED lines=10> */
.L_x_90:
[----:B------:R-:W-:Y:S05]  /*3570*/  BSYNC B1 ;  /* 0x0000000000017941 */ /* 0x000fea0003800000 */
.L_x_89:
        /* <DEDUP_REMOVED lines=10> */
.L_x_92:
[----:B------:R-:W-:Y:S05]  /*3620*/  BSYNC B1 ;  /* 0x0000000000017941 */ /* 0x000fea0003800000 */
.L_x_91:
        /* <DEDUP_REMOVED lines=9> */
.L_x_94:
[----:B------:R-:W-:Y:S05]  /*36c0*/  BSYNC B1 ;  /* 0x0000000000017941 */ /* 0x000fea0003800000 */
.L_x_93:
        /* <DEDUP_REMOVED lines=9> */
.L_x_96:
[----:B------:R-:W-:Y:S05]  /*3760*/  BSYNC B1 ;  /* 0x0000000000017941 */ /* 0x000fea0003800000 */
.L_x_95:
        /* <DEDUP_REMOVED lines=10> */
.L_x_98:
[----:B------:R-:W-:Y:S05]  /*3810*/  BSYNC B1 ;  /* 0x0000000000017941 */ /* 0x000fea0003800000 */
.L_x_97:
        /* <DEDUP_REMOVED lines=10> */
.L_x_100:
[----:B------:R-:W-:Y:S05]  /*38c0*/  BSYNC B1 ;  /* 0x0000000000017941 */ /* 0x000fea0003800000 */
.L_x_99:
        /* <DEDUP_REMOVED lines=9> */
.L_x_102:
[----:B------:R-:W-:Y:S05]  /*3960*/  BSYNC B1 ;  /* 0x0000000000017941 */ /* 0x000fea0003800000 */
.L_x_101:
        /* <DEDUP_REMOVED lines=9> */
.L_x_104:
[----:B------:R-:W-:Y:S05]  /*3a00*/  BSYNC B1 ;  /* 0x0000000000017941 */ /* 0x000fea0003800000 */
.L_x_103:
        /* <DEDUP_REMOVED lines=10> */
.L_x_106:
[----:B------:R-:W-:Y:S05]  /*3ab0*/  BSYNC B1 ;  /* 0x0000000000017941 */ /* 0x000fea0003800000 */
.L_x_105:
        /* <DEDUP_REMOVED lines=10> */
.L_x_108:
[----:B------:R-:W-:Y:S05]  /*3b60*/  BSYNC B1 ;  /* 0x0000000000017941 */ /* 0x000fea0003800000 */
.L_x_107:
        /* <DEDUP_REMOVED lines=9> */
.L_x_110:
[----:B------:R-:W-:Y:S05]  /*3c00*/  BSYNC B1 ;  /* 0x0000000000017941 */ /* 0x000fea0003800000 */
.L_x_109:
        /* <DEDUP_REMOVED lines=9> */
.L_x_112:
[----:B------:R-:W-:Y:S05]  /*3ca0*/  BSYNC B1 ;  /* 0x0000000000017941 */ /* 0x000fea0003800000 */
.L_x_111:
        /* <DEDUP_REMOVED lines=10> */
.L_x_114:
[----:B------:R-:W-:Y:S05]  /*3d50*/  BSYNC B1 ;  /* 0x0000000000017941 */ /* 0x000fea0003800000 */
.L_x_113:
        /* <DEDUP_REMOVED lines=10> */
.L_x_116:
[----:B------:R-:W-:Y:S05]  /*3e00*/  BSYNC B1 ;  /* 0x0000000000017941 */ /* 0x000fea0003800000 */
.L_x_115:
        /* <DEDUP_REMOVED lines=9> */
.L_x_118:
[----:B------:R-:W-:Y:S05]  /*3ea0*/  BSYNC B1 ;  /* 0x0000000000017941 */ /* 0x000fea0003800000 */
.L_x_117:
        /* <DEDUP_REMOVED lines=9> */
.L_x_120:
[----:B------:R-:W-:Y:S05]  /*3f40*/  BSYNC B1 ;  /* 0x0000000000017941 */ /* 0x000fea0003800000 */
.L_x_119:
        /* <DEDUP_REMOVED lines=10> */
.L_x_122:
[----:B------:R-:W-:Y:S05]  /*3ff0*/  BSYNC B1 ;  /* 0x0000000000017941 */ /* 0x000fea0003800000 */
.L_x_121:
        /* <DEDUP_REMOVED lines=10> */
.L_x_124:
[----:B------:R-:W-:Y:S05]  /*40a0*/  BSYNC B1 ;  /* 0x0000000000017941 */ /* 0x000fea0003800000 */
.L_x_123:
        /* <DEDUP_REMOVED lines=9> */
.L_x_126:
[----:B------:R-:W-:Y:S05]  /*4140*/  BSYNC B1 ;  /* 0x0000000000017941 */ /* 0x000fea0003800000 */
.L_x_125:
        /* <DEDUP_REMOVED lines=9> */
.L_x_128:
[----:B------:R-:W-:Y:S05]  /*41e0*/  BSYNC B1 ;  /* 0x0000000000017941 */ /* 0x000fea0003800000 */
.L_x_127:
        /* <DEDUP_REMOVED lines=10> */
.L_x_130:
[----:B------:R-:W-:Y:S05]  /*4290*/  BSYNC B1 ;  /* 0x0000000000017941 */ /* 0x000fea0003800000 */
.L_x_129:
        /* <DEDUP_REMOVED lines=10> */
.L_x_132:
[----:B------:R-:W-:Y:S05]  /*4340*/  BSYNC B1 ;  /* 0x0000000000017941 */ /* 0x000fea0003800000 */
.L_x_131:
        /* <DEDUP_REMOVED lines=9> */
.L_x_134:
[----:B------:R-:W-:Y:S05]  /*43e0*/  BSYNC B1 ;  /* 0x0000000000017941 */ /* 0x000fea0003800000 */
.L_x_133:
        /* <DEDUP_REMOVED lines=9> */
.L_x_136:
[----:B------:R-:W-:Y:S05]  /*4480*/  BSYNC B1 ;  /* 0x0000000000017941 */ /* 0x000fea0003800000 */
.L_x_135:
        /* <DEDUP_REMOVED lines=10> */
.L_x_138:
[----:B------:R-:W-:Y:S05]  /*4530*/  BSYNC B1 ;  /* 0x0000000000017941 */ /* 0x000fea0003800000 */
.L_x_137:
        /* <DEDUP_REMOVED lines=10> */
.L_x_140:
[----:B------:R-:W-:Y:S05]  /*45e0*/  BSYNC B1 ;  /* 0x0000000000017941 */ /* 0x000fea0003800000 */
.L_x_139:
        /* <DEDUP_REMOVED lines=9> */
.L_x_142:
[----:B------:R-:W-:Y:S05]  /*4680*/  BSYNC B1 ;  /* 0x0000000000017941 */ /* 0x000fea0003800000 */
.L_x_141:
        /* <DEDUP_REMOVED lines=9> */
.L_x_144:
[----:B------:R-:W-:Y:S05]  /*4720*/  BSYNC B1 ;  /* 0x0000000000017941 */ /* 0x000fea0003800000 */
.L_x_143:
        /* <DEDUP_REMOVED lines=10> */
.L_x_146:
[----:B------:R-:W-:Y:S05]  /*47d0*/  BSYNC B1 ;  /* 0x0000000000017941 */ /* 0x000fea0003800000 */
.L_x_145:
        /* <DEDUP_REMOVED lines=10> */
.L_x_148:
[----:B------:R-:W-:Y:S05]  /*4880*/  BSYNC B1 ;  /* 0x0000000000017941 */ /* 0x000fea0003800000 */
.L_x_147:
        /* <DEDUP_REMOVED lines=9> */
.L_x_150:
[----:B------:R-:W-:Y:S05]  /*4920*/  BSYNC B1 ;  /* 0x0000000000017941 */ /* 0x000fea0003800000 */
.L_x_149:
        /* <DEDUP_REMOVED lines=9> */
.L_x_152:
[----:B------:R-:W-:Y:S05]  /*49c0*/  BSYNC B1 ;  /* 0x0000000000017941 */ /* 0x000fea0003800000 */
.L_x_151:
        /* <DEDUP_REMOVED lines=10> */
.L_x_154:
[----:B------:R-:W-:Y:S05]  /*4a70*/  BSYNC B1 ;  /* 0x0000000000017941 */ /* 0x000fea0003800000 */
.L_x_153:
[----:B0----5:R-:W-:Y:S01]  /*4a80*/  HADD2.F32 R14, -RZ, R24.H0_H0 ;  /* 0x20000018ff0e7230 */ /* 0x021fe20000004100 */
[----:B------:R-:W-:Y:S01]  /*4a90*/  ISETP.GT.AND P0, PT, R4, 0x79, PT ;  /* 0x000000790400780c */ /* 0x000fe20003f04270 */
[----:B------:R-:W-:Y:S01]  /*4aa0*/  @P2 IMAD.MOV.U32 R4, RZ, RZ, R10 ;  /* 0x000000ffff042224 */ /* 0x000fe200078e000a */
[----:B------:R-:W-:Y:S02]  /*4ab0*/  BSSY B1, `(.L_x_155) ;  /* 0x000000a000017945 */ /* 0x000fe40003800000 */
[----:B------:R-:W-:Y:S01]  /*4ac0*/  FMUL R5, R14, R89 ;  /* 0x000000590e057220 */ /* 0x000fe20000400000 */
[----:B------:R-:W-:-:S03]  /*4ad0*/  ISETP.GT.AND P3, PT, R3, RZ, P0 ;  /* 0x000000ff0300720c */ /* 0x000fc60000764270 */
[----:B------:R-:W-:-:S05]  /*4ae0*/  FFMA R5, R84, R88, R5 ;  /* 0x0000005854057223 */ /* 0x000fca0000000005 */
[----:B------:R-:W-:-:S04]  /*4af0*/  F2FP.F16.F32.PACK_AB R5, RZ, R5 ;  /* 0x00000005ff05723e */ /* 0x000fc800000000ff */
[----:B------:R-:W-:Y:S01]  /*4b00*/  PRMT R14, R5, 0x7610, R14 ;  /* 0x00007610050e7816 */ /* 0x000fe2000000000e */
[----:B------:R-:W-:-:S05]  /*4b10*/  @P2 IMAD.MOV.U32 R5, RZ, RZ, R11 ;  /* 0x000000ffff052224 */ /* 0x000fca00078e000b */
[----:B------:R0:W-:Y:S01]  /*4b20*/  @P2 STG.E.U16 desc[UR36][R4.64+0xf0], R14 ;  /* 0x0000f00e04002986 */ /* 0x0001e2000c101524 */
[----:B------:R-:W-:Y:S05]  /*4b30*/  @!P3 BRA `(.L_x_156) ;  /* 0x000000000004b947 */ /* 0x000fea0003800000 */
[----:B------:R0:W5:Y:S02]  /*4b40*/  LDG.E.LTC128B.U16 R24, desc[UR36][R6.64+0xf2] ;  /* 0x0000f22406187981 */ /* 0x000164000c1e1520 */
.L_x_156:
[----:B------:R-:W-:Y:S05]  /*4b50*/  BSYNC B1 ;  /* 0x0000000000017941 */ /* 0x000fea0003800000 */
.L_x_155:
        /* <DEDUP_REMOVED lines=9> */
.L_x_158:
[----:B------:R-:W-:Y:S05]  /*4bf0*/  BSYNC B1 ;  /* 0x0000000000017941 */ /* 0x000fea0003800000 */
.L_x_157:
[----:B0----5:R-:W-:Y:S01]  /*4c00*/  HADD2.F32 R4, -RZ, R24.H0_H0 ;  /* 0x20000018ff047230 */ /* 0x021fe20000004100 */
[----:B------:R-:W-:Y:S01]  /*4c10*/  ISETP.GT.AND P0, PT, R3, 0x8, P0 ;  /* 0x000000080300780c */ /* 0x000fe20000704270 */
[----:B------:R-:W-:Y:S03]  /*4c20*/  BSSY B1, `(.L_x_159) ;  /* 0x000000a000017945 */ /* 0x000fe60003800000 */
[----:B------:R-:W-:Y:S01]  /*4c30*/  FMUL R5, R4, R89 ;  /* 0x0000005904057220 */ /* 0x000fe20000400000 */
[----:B------:R-:W-:-:S03]  /*4c40*/  @P1 IMAD.MOV.U32 R4, RZ, RZ, R12 ;  /* 0x000000ffff041224 */ /* 0x000fc600078e000c */
[----:B------:R-:W-:-:S05]  /*4c50*/  FFMA R5, R86, R88, R5 ;  /* 0x0000005856057223 */ /* 0x000fca0000000005 */
[----:B------:R-:W-:-:S04]  /*4c60*/  F2FP.F16.F32.PACK_AB R5, RZ, R5 ;  /* 0x00000005ff05723e */ /* 0x000fc800000000ff */
[----:B-1-34-:R-:W-:Y:S01]  /*4c70*/  PRMT R6, R5, 0x7610, R6 ;  /* 0x0000761005067816 */ /* 0x01afe20000000006 */
[----:B------:R-:W-:-:S05]  /*4c80*/  @P1 IMAD.MOV.U32 R5, RZ, RZ, R13 ;  /* 0x000000ffff051224 */ /* 0x000fca00078e000d */
[----:B------:R0:W-:Y:S01]  /*4c90*/  @P1 STG.E.U16 desc[UR36][R4.64+0xf0], R6 ;  /* 0x0000f00604001986 */ /* 0x0001e2000c101524 */
[----:B------:R-:W-:Y:S05]  /*4ca0*/  @!P0 BRA `(.L_x_160) ;  /* 0x0000000000048947 */ /* 0x000fea0003800000 */
[----:B------:R1:W5:Y:S02]  /*4cb0*/  LDG.E.LTC128B.U16 R24, desc[UR36][R8.64+0xf2] ;  /* 0x0000f22408187981 */ /* 0x000364000c1e1520 */
.L_x_160:
[----:B------:R-:W-:Y:S05]  /*4cc0*/  BSYNC B1 ;  /* 0x0000000000017941 */ /* 0x000fea0003800000 */
.L_x_159:
[----:B------:R-:W-:Y:S05]  /*4cd0*/  @!P0 BRA `(.L_x_161) ;  /* 0x0000001000e88947 */ /* 0x000fea0003800000 */
[----:B-----5:R-:W-:-:S05]  /*4ce0*/  HADD2.F32 R24, -RZ, R24.H0_H0 ;  /* 0x20000018ff187230 */ /* 0x020fca0000004100 */
[----:B------:R-:W-:-:S04]  /*4cf0*/  FMUL R24, R24, R89 ;  /* 0x0000005918187220 */ /* 0x000fc80000400000 */
[----:B------:R-:W-:-:S05]  /*4d00*/  FFMA R24, R87, R88, R24 ;  /* 0x0000005857187223 */ /* 0x000fca0000000018 */
[----:B------:R-:W-:-:S05]  /*4d10*/  F2FP.F16.F32.PACK_AB R24, RZ, R24 ;  /* 0x00000018ff18723e */ /* 0x000fca00000000ff */
[----:B------:R3:W-:Y:S01]  /*4d20*/  STG.E.U16 desc[UR36][R12.64+0xf2], R24 ;  /* 0x0000f2180c007986 */ /* 0x0007e2000c101524 */
[----:B------:R-:W-:Y:S05]  /*4d30*/  BRA `(.L_x_161) ;  /* 0x0000001000d07947 */ /* 0x000fea0003800000 */
.L_x_36:
[----:B------:R-:W-:Y:S01]  /*4d40*/  ISETP.GT.AND P0, PT, R4, 0x1, PT ;  /* 0x000000010400780c */ /* 0x000fe20003f04270 */
[----:B------:R-:W-:Y:S01]  /*4d50*/  ULDC.64 UR4, c[0x0][0x5c0] ;  /* 0x0001700000047ab9 */ /* 0x000fe20000000a00 */
[-C--:B------:R-:W-:Y:S01]  /*4d60*/  FMUL R24, R24, R88.reuse ;  /* 0x0000005818187220 */ /* 0x080fe20000400000 */
[-C--:B------:R-:W-:Y:S01]  /*4d70*/  FMUL R25, R25, R88.reuse ;  /* 0x0000005819197220 */ /* 0x080fe20000400000 */
[----:B------:R-:W-:Y:S01]  /*4d80*/  ISETP.GT.AND P3, PT, R3, RZ, P0 ;  /* 0x000000ff0300720c */ /* 0x000fe20000764270 */
[-C--:B------:R-:W-:Y:S01]  /*4d90*/  FMUL R26, R26, R88.reuse ;  /* 0x000000581a1a7220 */ /* 0x080fe20000400000 */
[----:B------:R-:W-:Y:S01]  /*4da0*/  LEA R6, P4, R92, UR4, 0x1 ;  /* 0x000000045c067c11 */ /* 0x000fe2000f8808ff */
[----:B------:R-:W-:Y:S01]  /*4db0*/  FMUL R27, R27, R88 ;  /* 0x000000581b1b7220 */ /* 0x000fe20000400000 */
[----:B------:R-:W-:Y:S01]  /*4dc0*/  F2FP.F16.F32.PACK_AB R24, RZ, R24 ;  /* 0x00000018ff18723e */ /* 0x000fe200000000ff */
[-C--:B------:R-:W-:Y:S01]  /*4dd0*/  FMUL R28, R28, R88.reuse ;  /* 0x000000581c1c7220 */ /* 0x080fe20000400000 */
[----:B------:R-:W-:Y:S01]  /*4de0*/  LEA.HI.X R7, R92, UR5, R107, 0x1, P4 ;  /* 0x000000055c077c11 */ /* 0x000fe2000a0f0c6b */
[-C--:B------:R-:W-:Y:S01]  /*4df0*/  FMUL R29, R29, R88.reuse ;  /* 0x000000581d1d7220 */ /* 0x080fe20000400000 */
[----:B------:R-:W-:Y:S01]  /*4e00*/  F2FP.F16.F32.PACK_AB R25, RZ, R25 ;  /* 0x00000019ff19723e */ /* 0x000fe200000000ff */
[-C--:B------:R-:W-:Y:S01]  /*4e10*/  FMUL R30, R30, R88.reuse ;  /* 0x000000581e1e7220 */ /* 0x080fe20000400000 */
[----:B------:R-:W-:Y:S01]  /*4e20*/  SHF.L.U64.HI R99, R98, 0x4, R99 ;  /* 0x0000000462637819 */ /* 0x000fe20000010263 */
[----:B------:R-:W-:Y:S01]  /*4e30*/  @P1 STG.E.U16 desc[UR36][R6.64], R24 ;  /* 0x0000001806001986 */ /* 0x000fe2000c101524 */
[----:B------:R-:W-:Y:S01]  /*4e40*/  ISETP.GT.AND P1, PT, R4, 0x8, PT ;  /* 0x000000080400780c */ /* 0x000fe20003f24270 */
[----:B------:R-:W-:Y:S01]  /*4e50*/  FMUL R31, R31, R88 ;  /* 0x000000581f1f7220 */ /* 0x000fe20000400000 */
[C---:B------:R-:W-:Y:S01]  /*4e60*/  ISETP.GT.AND P4, PT, R3.reuse, 0x8, P0 ;  /* 0x000000080300780c */ /* 0x040fe20000784270 */
[----:B------:R-:W-:Y:S01]  /*4e70*/  @P3 STG.E.U16 desc[UR36][R6.64+0x2], R25 ;  /* 0x0000021906003986 */ /* 0x000fe2000c101524 */
[----:B------:R-:W-:Y:S01]  /*4e80*/  LEA R8, P3, R98, R6, 0x4 ;  /* 0x0000000662087211 */ /* 0x000fe200078620ff */
[-C--:B------:R-:W-:Y:S01]  /*4e90*/  FMUL R32, R32, R88.reuse ;  /* 0x0000005820207220 */ /* 0x080fe20000400000 */
[----:B------:R-:W-:Y:S01]  /*4ea0*/  ISETP.GT.AND P2, PT, R3, 0x8, P2 ;  /* 0x000000080300780c */ /* 0x000fe20001744270 */
[-C--:B------:R-:W-:Y:S01]  /*4eb0*/  FMUL R33, R33, R88.reuse ;  /* 0x0000005821217220 */ /* 0x080fe20000400000 */
[----:B------:R-:W-:Y:S01]  /*4ec0*/  ISETP.GT.AND P0, PT, R4, 0x9, PT ;  /* 0x000000090400780c */ /* 0x000fe20003f04270 */
[----:B------:R-:W-:Y:S01]  /*4ed0*/  IMAD.X R9, R99, 0x1, R7, P3 ;  /* 0x0000000163097824 */ /* 0x000fe200018e0607 */
[C---:B------:R-:W-:Y:S01]  /*4ee0*/  ISETP.GT.AND P5, PT, R3.reuse, RZ, P1 ;  /* 0x000000ff0300720c */ /* 0x040fe20000fa4270 */
[-C--:B------:R-:W-:Y:S01]  /*4ef0*/  FMUL R34, R34, R88.reuse ;  /* 0x0000005822227220 */ /* 0x080fe20000400000 */
[----:B------:R-:W-:Y:S01]  /*4f00*/  ISETP.GT.AND P3, PT, R3, RZ, P0 ;  /* 0x000000ff0300720c */ /* 0x000fe20000764270 */
[----:B------:R-:W-:Y:S01]  /*4f10*/  FMUL R35, R35, R88 ;  /* 0x0000005823237220 */ /* 0x000fe20000400000 */
[----:B------:R-:W-:Y:S01]  /*4f20*/  F2FP.F16.F32.PACK_AB R26, RZ, R26 ;  /* 0x0000001aff1a723e */ /* 0x000fe200000000ff */
[-C--:B------:R-:W-:Y:S01]  /*4f30*/  FMUL R36, R36, R88.reuse ;  /* 0x0000005824247220 */ /* 0x080fe20000400000 */
[----:B------:R-:W-:Y:S01]  /*4f40*/  F2FP.F16.F32.PACK_AB R27, RZ, R27 ;  /* 0x0000001bff1b723e */ /* 0x000fe200000000ff */
[----:B------:R-:W-:Y:S01]  /*4f50*/  FMUL R37, R37, R88 ;  /* 0x0000005825257220 */ /* 0x000fe20000400000 */
[----:B------:R-:W-:Y:S01]  /*4f60*/  F2FP.F16.F32.PACK_AB R28, RZ, R28 ;  /* 0x0000001cff1c723e */ /* 0x000fe200000000ff */
[----:B------:R-:W-:Y:S01]  /*4f70*/  @P2 STG.E.U16 desc[UR36][R8.64], R26 ;  /* 0x0000001a08002986 */ /* 0x000fe2000c101524 */
[----:B------:R-:W-:Y:S01]  /*4f80*/  F2FP.F16.F32.PACK_AB R29, RZ, R29 ;  /* 0x0000001dff1d723e */ /* 0x000fe200000000ff */
[-C--:B------:R-:W-:Y:S01]  /*4f90*/  FMUL R38, R38, R88.reuse ;  /* 0x0000005826267220 */ /* 0x080fe20000400000 */
[----:B------:R-:W-:Y:S01]  /*4fa0*/  ISETP.GT.AND P2, PT, R3, 0x8, P1 ;  /* 0x000000080300780c */ /* 0x000fe20000f44270 */
[----:B------:R-:W-:Y:S01]  /*4fb0*/  @P4 STG.E.U16 desc[UR36][R8.64+0x2], R27 ;  /* 0x0000021b08004986 */ /* 0x000fe2000c101524 */
[----:B------:R-:W-:Y:S01]  /*4fc0*/  ISETP.GT.AND P1, PT, R4, 0x10, PT ;  /* 0x000000100400780c */ /* 0x000fe20003f24270 */
[----:B------:R-:W-:Y:S01]  /*4fd0*/  FMUL R39, R39, R88 ;  /* 0x0000005827277220 */ /* 0x000fe20000400000 */
[----:B------:R-:W-:Y:S01]  /*4fe0*/  F2FP.F16.F32.PACK_AB R30, RZ, R30 ;  /* 0x0000001eff1e723e */ /* 0x000fe200000000ff */
[----:B------:R-:W-:Y:S01]  /*4ff0*/  @P5 STG.E.U16 desc[UR36][R6.64+0x10], R28 ;  /* 0x0000101c06005986 */ /* 0x000fe2000c101524 */
[C---:B------:R-:W-:Y:S01]  /*5000*/  ISETP.GT.AND P4, PT, R3.reuse, RZ, P1 ;  /* 0x000000ff0300720c */ /* 0x040fe20000f84270 */
[-C--:B------:R-:W-:Y:S01]  /*5010*/  FMUL R40, R40, R88.reuse ;  /* 0x0000005828287220 */ /* 0x080fe20000400000 */
[----:B------:R-:W-:Y:S01]  /*5020*/  F2FP.F16.F32.PACK_AB R31, RZ, R31 ;  /* 0x0000001fff1f723e */ /* 0x000fe200000000ff */
[----:B------:R-:W-:Y:S01]  /*5030*/  @P3 STG.E.U16 desc[UR36][R6.64+0x12], R29 ;  /* 0x0000121d06003986 */ /* 0x000fe2000c101524 */
[----:B------:R-:W-:Y:S01]  /*5040*/  ISETP.GT.AND P3, PT, R3, 0x8, P0 ;  /* 0x000000080300780c */ /* 0x000fe20000764270 */
[----:B------:R-:W-:Y:S01]  /*5050*/  FMUL R41, R41, R88 ;  /* 0x0000005829297220 */ /* 0x000fe20000400000 */
[----:B------:R-:W-:Y:S01]  /*5060*/  ISETP.GT.AND P0, PT, R4, 0x11, PT ;  /* 0x000000110400780c */ /* 0x000fe20003f04270 */
[----:B------:R-:W-:Y:S01]  /*5070*/  @P2 STG.E.U16 desc[UR36][R8.64+0x10], R30 ;  /* 0x0000101e08002986 */ /* 0x000fe2000c101524 */
[----:B------:R-:W-:Y:S01]  /*5080*/  F2FP.F16.F32.PACK_AB R32, RZ, R32 ;  /* 0x00000020ff20723e */ /* 0x000fe200000000ff */
[-C--:B------:R-:W-:Y:S01]  /*5090*/  FMUL R42, R42, R88.reuse ;  /* 0x000000582a2a7220 */ /* 0x080fe20000400000 */
[----:B------:R-:W-:Y:S01]  /*50a0*/  ISETP.GT.AND P5, PT, R3, RZ, P0 ;  /* 0x000000ff0300720c */ /* 0x000fe200007a4270 */
[-C--:B------:R-:W-:Y:S01]  /*50b0*/  FMUL R43, R43, R88.reuse ;  /* 0x000000582b2b7220 */ /* 0x080fe20000400000 */
[----:B------:R-:W-:Y:S01]  /*50c0*/  ISETP.GT.AND P2, PT, R3, 0x8, P1 ;  /* 0x000000080300780c */ /* 0x000fe20000f44270 */
[-C--:B------:R-:W-:Y:S01]  /*50d0*/  FMUL R44, R44, R88.reuse ;  /* 0x000000582c2c7220 */ /* 0x080fe20000400000 */
[----:B------:R-:W-:Y:S01]  /*50e0*/  ISETP.GT.AND P1, PT, R4, 0x18, PT ;  /* 0x000000180400780c */ /* 0x000fe20003f24270 */
[-C--:B------:R-:W-:Y:S01]  /*50f0*/  FMUL R45, R45, R88.reuse ;  /* 0x000000582d2d7220 */ /* 0x080fe20000400000 */
[----:B------:R-:W-:Y:S01]  /*5100*/  F2FP.F16.F32.PACK_AB R33, RZ, R33 ;  /* 0x00000021ff21723e */ /* 0x000fe200000000ff */
[----:B------:R-:W-:Y:S01]  /*5110*/  @P3 STG.E.U16 desc[UR36][R8.64+0x12], R31 ;  /* 0x0000121f08003986 */ /* 0x000fe2000c101524 */
[C---:B------:R-:W-:Y:S01]  /*5120*/  ISETP.GT.AND P3, PT, R3.reuse, 0x8, P0 ;  /* 0x000000080300780c */ /* 0x040fe20000764270 */
[-C--:B------:R-:W-:Y:S01]  /*5130*/  FMUL R46, R46, R88.reuse ;  /* 0x000000582e2e7220 */ /* 0x080fe20000400000 */
[----:B------:R-:W-:Y:S01]  /*5140*/  ISETP.GT.AND P0, PT, R4, 0x19, PT ;  /* 0x000000190400780c */ /* 0x000fe20003f04270 */
[----:B------:R-:W-:Y:S01]  /*5150*/  @P4 STG.E.U16 desc[UR36][R6.64+0x20], R32 ;  /* 0x0000202006004986 */ /* 0x000fe2000c101524 */
[----:B------:R-:W-:Y:S01]  /*5160*/  ISETP.GT.AND P4, PT, R3, RZ, P1 ;  /* 0x000000ff0300720c */ /* 0x000fe20000f84270 */
[----:B------:R-:W-:Y:S01]  /*5170*/  FMUL R47, R47, R88 ;  /* 0x000000582f2f7220 */ /* 0x000fe20000400000 */
[----:B------:R-:W-:Y:S01]  /*5180*/  F2FP.F16.F32.PACK_AB R34, RZ, R34 ;  /* 0x00000022ff22723e */ /* 0x000fe200000000ff */
[----:B------:R-:W-:Y:S01]  /*5190*/  @P5 STG.E.U16 desc[UR36][R6.64+0x22], R33 ;  /* 0x0000222106005986 */ /* 0x000fe2000c101524 */
[----:B------:R-:W-:Y:S01]  /*51a0*/  ISETP.GT.AND P5, PT, R3, RZ, P0 ;  /* 0x000000ff0300720c */ /* 0x000fe200007a4270 */
[----:B------:R-:W-:Y:S01]  /*51b0*/  FMUL R48, R48, R88 ;  /* 0x0000005830307220 */ /* 0x000fe20000400000 */
[----:B------:R-:W-:Y:S01]  /*51c0*/  F2FP.F16.F32.PACK_AB R35, RZ, R35 ;  /* 0x00000023ff23723e */ /* 0x000fe200000000ff */
[----:B------:R-:W-:Y:S01]  /*51d0*/  @P2 STG.E.U16 desc[UR36][R8.64+0x20], R34 ;  /* 0x0000202208002986 */ /* 0x000fe2000c101524 */
[----:B------:R-:W-:Y:S01]  /*51e0*/  F2FP.F16.F32.PACK_AB R36, RZ, R36 ;  /* 0x00000024ff24723e */ /* 0x000fe200000000ff */
[-C--:B------:R-:W-:Y:S01]  /*51f0*/  FMUL R49, R49, R88.reuse ;  /* 0x0000005831317220 */ /* 0x080fe20000400000 */
[C---:B------:R-:W-:Y:S01]  /*5200*/  ISETP.GT.AND P2, PT, R3.reuse, 0x8, P1 ;  /* 0x000000080300780c */ /* 0x040fe20000f44270 */
[----:B------:R-:W-:Y:S01]  /*5210*/  @P3 STG.E.U16 desc[UR36][R8.64+0x22], R35 ;  /* 0x0000222308003986 */ /* 0x000fe2000c101524 */
[----:B------:R-:W-:Y:S01]  /*5220*/  ISETP.GT.AND P1, PT, R4, 0x20, PT ;  /* 0x000000200400780c */ /* 0x000fe20003f24270 */
[-C--:B------:R-:W-:Y:S01]  /*5230*/  FMUL R50, R50, R88.reuse ;  /* 0x0000005832327220 */ /* 0x080fe20000400000 */
[----:B------:R-:W-:Y:S01]  /*5240*/  F2FP.F16.F32.PACK_AB R37, RZ, R37 ;  /* 0x00000025ff25723e */ /* 0x000fe200000000ff */
[----:B------:R-:W-:Y:S01]  /*5250*/  @P4 STG.E.U16 desc[UR36][R6.64+0x30], R36 ;  /* 0x0000302406004986 */ /* 0x000fe2000c101524 */
[----:B------:R-:W-:Y:S01]  /*5260*/  ISETP.GT.AND P3, PT, R3, 0x8, P0 ;  /* 0x000000080300780c */ /* 0x000fe20000764270 */
[-C--:B------:R-:W-:Y:S01]  /*5270*/  FMUL R51, R51, R88.reuse ;  /* 0x0000005833337220 */ /* 0x080fe20000400000 */
[----:B------:R-:W-:Y:S01]  /*5280*/  ISETP.GT.AND P0, PT, R4, 0x21, PT ;  /* 0x000000210400780c */ /* 0x000fe20003f04270 */
[----:B------:R-:W-:Y:S01]  /*5290*/  @P5 STG.E.U16 desc[UR36][R6.64+0x32], R37 ;  /* 0x0000322506005986 */ /* 0x000fe2000c101524 */
[----:B------:R-:W-:Y:S01]  /*52a0*/  ISETP.GT.AND P4, PT, R3, RZ, P1 ;  /* 0x000000ff0300720c */ /* 0x000fe20000f84270 */
[----:B------:R-:W-:Y:S01]  /*52b0*/  FMUL R52, R52, R88 ;  /* 0x0000005834347220 */ /* 0x000fe20000400000 */
[----:B------:R-:W-:Y:S01]  /*52c0*/  F2FP.F16.F32.PACK_AB R38, RZ, R38 ;  /* 0x00000026ff26723e */ /* 0x000fe200000000ff */
[-C--:B------:R-:W-:Y:S01]  /*52d0*/  FMUL R53, R53, R88.reuse ;  /* 0x0000005835357220 */ /* 0x080fe20000400000 */
        /* <DEDUP_REMOVED lines=113> */
[----:B------:R-:W-:Y:S01]  /*59f0*/  FMUL R87, R87, R88 ;  /* 0x0000005857577220 */ /* 0x000fe20000400000 */
[----:B------:R-:W-:Y:S01]  /*5a00*/  ISETP.GT.AND P0, PT, R4, 0x51, PT ;  /* 0x000000510400780c */ /* 0x000fe20003f04270 */
[----:B------:R-:W-:Y:S01]  /*5a10*/  @P5 STG.E.U16 desc[UR36][R6.64+0x92], R61 ;  /* 0x0000923d06005986 */ /* 0x000fe2000c101524 */
[----:B------:R-:W-:-:S02]  /*5a20*/  ISETP.GT.AND P4, PT, R3, RZ, P1 ;  /* 0x000000ff0300720c */ /* 0x000fc40000f84270 */
[----:B------:R-:W-:Y:S02]  /*5a30*/  F2FP.F16.F32.PACK_AB R62, RZ, R62 ;  /* 0x0000003eff3e723e */ /* 0x000fe400000000ff */
[C---:B------:R-:W-:Y:S02]  /*5a40*/  ISETP.GT.AND P5, PT, R3.reuse, RZ, P0 ;  /* 0x000000ff0300720c */ /* 0x040fe400007a4270 */
[----:B------:R-:W-:Y:S01]  /*5a50*/  F2FP.F16.F32.PACK_AB R63, RZ, R63 ;  /* 0x0000003fff3f723e */ /* 0x000fe200000000ff */
[----:B------:R-:W-:Y:S01]  /*5a60*/  @P2 STG.E.U16 desc[UR36][R8.64+0x90], R62 ;  /* 0x0000903e08002986 */ /* 0x000fe2000c101524 */
[----:B------:R-:W-:Y:S02]  /*5a70*/  F2FP.F16.F32.PACK_AB R64, RZ, R64 ;  /* 0x00000040ff40723e */ /* 0x000fe400000000ff */
[----:B------:R-:W-:Y:S01]  /*5a80*/  ISETP.GT.AND P2, PT, R3, 0x8, P1 ;  /* 0x000000080300780c */ /* 0x000fe20000f44270 */
[----:B------:R-:W-:Y:S01]  /*5a90*/  @P3 STG.E.U16 desc[UR36][R8.64+0x92], R63 ;  /* 0x0000923f08003986 */ /* 0x000fe2000c101524 */
[----:B------:R-:W-:-:S02]  /*5aa0*/  ISETP.GT.AND P1, PT, R4, 0x58, PT ;  /* 0x000000580400780c */ /* 0x000fc40003f24270 */
[----:B------:R-:W-:Y:S01]  /*5ab0*/  F2FP.F16.F32.PACK_AB R65, RZ, R65 ;  /* 0x00000041ff41723e */ /* 0x000fe200000000ff */
[----:B------:R-:W-:Y:S01]  /*5ac0*/  @P4 STG.E.U16 desc[UR36][R6.64+0xa0], R64 ;  /* 0x0000a04006004986 */ /* 0x000fe2000c101524 */
[C---:B------:R-:W-:Y:S02]  /*5ad0*/  ISETP.GT.AND P3, PT, R3.reuse, 0x8, P0 ;  /* 0x000000080300780c */ /* 0x040fe40000764270 */
[----:B------:R-:W-:Y:S01]  /*5ae0*/  ISETP.GT.AND P0, PT, R4, 0x59, PT ;  /* 0x000000590400780c */ /* 0x000fe20003f04270 */
[----:B------:R-:W-:Y:S01]  /*5af0*/  @P5 STG.E.U16 desc[UR36][R6.64+0xa2], R65 ;  /* 0x0000a24106005986 */ /* 0x000fe2000c101524 */
[C---:B------:R-:W-:Y:S02]  /*5b00*/  ISETP.GT.AND P4, PT, R3.reuse, RZ, P1 ;  /* 0x000000ff0300720c */ /* 0x040fe40000f84270 */
[----:B------:R-:W-:Y:S02]  /*5b10*/  F2FP.F16.F32.PACK_AB R66, RZ, R66 ;  /* 0x00000042ff42723e */ /* 0x000fe400000000ff */
[----:B------:R-:W-:-:S02]  /*5b20*/  ISETP.GT.AND P5, PT, R3, RZ, P0 ;  /* 0x000000ff0300720c */ /* 0x000fc400007a4270 */
[----:B------:R-:W-:Y:S01]  /*5b30*/  F2FP.F16.F32.PACK_AB R67, RZ, R67 ;  /* 0x00000043ff43723e */ /* 0x000fe200000000ff */
[----:B------:R-:W-:Y:S01]  /*5b40*/  @P2 STG.E.U16 desc[UR36][R8.64+0xa0], R66 ;  /* 0x0000a04208002986 */ /* 0x000fe2000c101524 */
[----:B------:R-:W-:Y:S02]  /*5b50*/  F2FP.F16.F32.PACK_AB R68, RZ, R68 ;  /* 0x00000044ff44723e */ /* 0x000fe400000000ff */
[C---:B------:R-:W-:Y:S01]  /*5b60*/  ISETP.GT.AND P2, PT, R3.reuse, 0x8, P1 ;  /* 0x000000080300780c */ /* 0x040fe20000f44270 */
[----:B------:R-:W-:Y:S01]  /*5b70*/  @P3 STG.E.U16 desc[UR36][R8.64+0xa2], R67 ;  /* 0x0000a24308003986 */ /* 0x000fe2000c101524 */
[----:B------:R-:W-:Y:S02]  /*5b80*/  ISETP.GT.AND P1, PT, R4, 0x60, PT ;  /* 0x000000600400780c */ /* 0x000fe40003f24270 */
[----:B------:R-:W-:Y:S01]  /*5b90*/  F2FP.F16.F32.PACK_AB R69, RZ, R69 ;  /* 0x00000045ff45723e */ /* 0x000fe200000000ff */
[----:B------:R-:W-:Y:S01]  /*5ba0*/  @P4 STG.E.U16 desc[UR36][R6.64+0xb0], R68 ;  /* 0x0000b04406004986 */ /* 0x000fe2000c101524 */
[----:B------:R-:W-:-:S02]  /*5bb0*/  ISETP.GT.AND P3, PT, R3, 0x8, P0 ;  /* 0x000000080300780c */ /* 0x000fc40000764270 */
[----:B------:R-:W-:Y:S01]  /*5bc0*/  ISETP.GT.AND P0, PT, R4, 0x61, PT ;  /* 0x000000610400780c */ /* 0x000fe20003f04270 */
[----:B------:R-:W-:Y:S01]  /*5bd0*/  @P5 STG.E.U16 desc[UR36][R6.64+0xb2], R69 ;  /* 0x0000b24506005986 */ /* 0x000fe2000c101524 */
[C---:B------:R-:W-:Y:S02]  /*5be0*/  ISETP.GT.AND P4, PT, R3.reuse, RZ, P1 ;  /* 0x000000ff0300720c */ /* 0x040fe40000f84270 */
[----:B------:R-:W-:Y:S02]  /*5bf0*/  ISETP.GT.AND P5, PT, R3, RZ, P0 ;  /* 0x000000ff0300720c */ /* 0x000fe400007a4270 */
[----:B------:R-:W-:Y:S02]  /*5c00*/  F2FP.F16.F32.PACK_AB R70, RZ, R70 ;  /* 0x00000046ff46723e */ /* 0x000fe400000000ff */
[----:B------:R-:W-:Y:S02]  /*5c10*/  F2FP.F16.F32.PACK_AB R71, RZ, R71 ;  /* 0x00000047ff47723e */ /* 0x000fe400000000ff */
[----:B------:R-:W-:Y:S01]  /*5c20*/  F2FP.F16.F32.PACK_AB R72, RZ, R72 ;  /* 0x00000048ff48723e */ /* 0x000fe200000000ff */
[----:B------:R-:W-:Y:S01]  /*5c30*/  @P2 STG.E.U16 desc[UR36][R8.64+0xb0], R70 ;  /* 0x0000b04608002986 */ /* 0x000fe2000c101524 */
[----:B------:R-:W-:-:S02]  /*5c40*/  F2FP.F16.F32.PACK_AB R73, RZ, R73 ;  /* 0x00000049ff49723e */ /* 0x000fc400000000ff */
[C---:B------:R-:W-:Y:S01]  /*5c50*/  ISETP.GT.AND P1, PT, R3.reuse, 0x8, P1 ;  /* 0x000000080300780c */ /* 0x040fe20000f24270 */
[----:B------:R-:W-:Y:S01]  /*5c60*/  @P3 STG.E.U16 desc[UR36][R8.64+0xb2], R71 ;  /* 0x0000b24708003986 */ /* 0x000fe2000c101524 */
[C---:B------:R-:W-:Y:S02]  /*5c70*/  ISETP.GT.AND P2, PT, R3.reuse, 0x8, P0 ;  /* 0x000000080300780c */ /* 0x040fe40000744270 */
[C---:B------:R-:W-:Y:S01]  /*5c80*/  ISETP.GT.AND P0, PT, R4.reuse, 0x69, PT ;  /* 0x000000690400780c */ /* 0x040fe20003f04270 */
[----:B------:R-:W-:Y:S01]  /*5c90*/  @P4 STG.E.U16 desc[UR36][R6.64+0xc0], R72 ;  /* 0x0000c04806004986 */ /* 0x000fe2000c101524 */
[----:B------:R-:W-:Y:S02]  /*5ca0*/  ISETP.GT.AND P4, PT, R4, 0x68, PT ;  /* 0x000000680400780c */ /* 0x000fe40003f84270 */
[----:B------:R-:W-:Y:S01]  /*5cb0*/  F2FP.F16.F32.PACK_AB R74, RZ, R74 ;  /* 0x0000004aff4a723e */ /* 0x000fe200000000ff */
[----:B------:R-:W-:Y:S01]  /*5cc0*/  @P5 STG.E.U16 desc[UR36][R6.64+0xc2], R73 ;  /* 0x0000c24906005986 */ /* 0x000fe2000c101524 */
[----:B------:R-:W-:-:S02]  /*5cd0*/  ISETP.GT.AND P5, PT, R3, RZ, P4 ;  /* 0x000000ff0300720c */ /* 0x000fc400027a4270 */
[C---:B------:R-:W-:Y:S01]  /*5ce0*/  ISETP.GT.AND P3, PT, R3.reuse, RZ, P0 ;  /* 0x000000ff0300720c */ /* 0x040fe20000764270 */
[----:B------:R-:W-:Y:S01]  /*5cf0*/  @P1 STG.E.U16 desc[UR36][R8.64+0xc0], R74 ;  /* 0x0000c04a08001986 */ /* 0x000fe2000c101524 */
[----:B------:R-:W-:Y:S02]  /*5d00*/  F2FP.F16.F32.PACK_AB R75, RZ, R75 ;  /* 0x0000004bff4b723e */ /* 0x000fe400000000ff */
[----:B------:R-:W-:Y:S02]  /*5d10*/  F2FP.F16.F32.PACK_AB R76, RZ, R76 ;  /* 0x0000004cff4c723e */ /* 0x000fe400000000ff */
[C---:B------:R-:W-:Y:S01]  /*5d20*/  ISETP.GT.AND P4, PT, R3.reuse, 0x8, P4 ;  /* 0x000000080300780c */ /* 0x040fe20002784270 */
[----:B------:R-:W-:Y:S01]  /*5d30*/  @P2 STG.E.U16 desc[UR36][R8.64+0xc2], R75 ;  /* 0x0000c24b08002986 */ /* 0x000fe2000c101524 */
[----:B------:R-:W-:Y:S02]  /*5d40*/  F2FP.F16.F32.PACK_AB R77, RZ, R77 ;  /* 0x0000004dff4d723e */ /* 0x000fe400000000ff */
[----:B------:R-:W-:Y:S01]  /*5d50*/  ISETP.GT.AND P2, PT, R4, 0x71, PT ;  /* 0x000000710400780c */ /* 0x000fe20003f44270 */
[----:B------:R-:W-:Y:S01]  /*5d60*/  @P5 STG.E.U16 desc[UR36][R6.64+0xd0], R76 ;  /* 0x0000d04c06005986 */ /* 0x000fe2000c101524 */
[----:B------:R-:W-:-:S02]  /*5d70*/  ISETP.GT.AND P5, PT, R3, 0x8, P0 ;  /* 0x000000080300780c */ /* 0x000fc400007a4270 */
[C---:B------:R-:W-:Y:S01]  /*5d80*/  ISETP.GT.AND P1, PT, R4.reuse, 0x78, PT ;  /* 0x000000780400780c */ /* 0x040fe20003f24270 */
[----:B------:R-:W-:Y:S01]  /*5d90*/  @P3 STG.E.U16 desc[UR36][R6.64+0xd2], R77 ;  /* 0x0000d24d06003986 */ /* 0x000fe2000c101524 */
[C---:B------:R-:W-:Y:S02]  /*5da0*/  ISETP.GT.AND P3, PT, R4.reuse, 0x70, PT ;  /* 0x000000700400780c */ /* 0x040fe40003f64270 */
[----:B------:R-:W-:Y:S01]  /*5db0*/  ISETP.GT.AND P0, PT, R4, 0x79, PT ;  /* 0x000000790400780c */ /* 0x000fe20003f04270 */
[----:B------:R-:W-:Y:S01]  /*5dc0*/  @P4 IMAD.MOV.U32 R4, RZ, RZ, R8 ;  /* 0x000000ffff044224 */ /* 0x000fe200078e0008 */
[----:B------:R-:W-:Y:S01]  /*5dd0*/  F2FP.F16.F32.PACK_AB R78, RZ, R78 ;  /* 0x0000004eff4e723e */ /* 0x000fe200000000ff */
[----:B------:R-:W-:Y:S01]  /*5de0*/  @P4 IMAD.MOV.U32 R5, RZ, RZ, R9 ;  /* 0x000000ffff054224 */ /* 0x000fe200078e0009 */
[----:B------:R-:W-:Y:S02]  /*5df0*/  F2FP.F16.F32.PACK_AB R79, RZ, R79 ;  /* 0x0000004fff4f723e */ /* 0x000fe400000000ff */
[----:B------:R-:W-:-:S02]  /*5e00*/  F2FP.F16.F32.PACK_AB R80, RZ, R80 ;  /* 0x00000050ff50723e */ /* 0x000fc400000000ff */
[----:B------:R0:W-:Y:S01]  /*5e10*/  @P4 STG.E.U16 desc[UR36][R4.64+0xd0], R78 ;  /* 0x0000d04e04004986 */ /* 0x0001e2000c101524 */
[C---:B------:R-:W-:Y:S02]  /*5e20*/  ISETP.GT.AND P4, PT, R3.reuse, RZ, P2 ;  /* 0x000000ff0300720c */ /* 0x040fe40001784270 */
[----:B------:R-:W-:Y:S02]  /*5e30*/  F2FP.F16.F32.PACK_AB R81, RZ, R81 ;  /* 0x00000051ff51723e */ /* 0x000fe400000000ff */
[----:B------:R-:W-:Y:S02]  /*5e40*/  ISETP.GT.AND P2, PT, R3, 0x8, P2 ;  /* 0x000000080300780c */ /* 0x000fe40001744270 */
[----:B------:R-:W-:Y:S02]  /*5e50*/  F2FP.F16.F32.PACK_AB R82, RZ, R82 ;  /* 0x00000052ff52723e */ /* 0x000fe400000000ff */
[----:B------:R-:W-:Y:S02]  /*5e60*/  F2FP.F16.F32.PACK_AB R83, RZ, R83 ;  /* 0x00000053ff53723e */ /* 0x000fe400000000ff */
[----:B------:R-:W-:Y:S01]  /*5e70*/  F2FP.F16.F32.PACK_AB R84, RZ, R84 ;  /* 0x00000054ff54723e */ /* 0x000fe200000000ff */
[----:B0-----:R-:W-:Y:S01]  /*5e80*/  @P5 IMAD.MOV.U32 R4, RZ, RZ, R8 ;  /* 0x000000ffff045224 */ /* 0x001fe200078e0008 */
[----:B------:R-:W-:Y:S01]  /*5e90*/  F2FP.F16.F32.PACK_AB R85, RZ, R85 ;  /* 0x00000055ff55723e */ /* 0x000fe200000000ff */
[----:B------:R-:W-:Y:S01]  /*5ea0*/  @P5 IMAD.MOV.U32 R5, RZ, RZ, R9 ;  /* 0x000000ffff055224 */ /* 0x000fe200078e0009 */
[----:B------:R-:W-:-:S02]  /*5eb0*/  F2FP.F16.F32.PACK_AB R86, RZ, R86 ;  /* 0x00000056ff56723e */ /* 0x000fc400000000ff */
[----:B------:R-:W-:Y:S02]  /*5ec0*/  F2FP.F16.F32.PACK_AB R87, RZ, R87 ;  /* 0x00000057ff57723e */ /* 0x000fe400000000ff */
[----:B------:R0:W-:Y:S01]  /*5ed0*/  @P5 STG.E.U16 desc[UR36][R4.64+0xd2], R79 ;  /* 0x0000d24f04005986 */ /* 0x0001e2000c101524 */
[C---:B------:R-:W-:Y:S02]  /*5ee0*/  ISETP.GT.AND P5, PT, R3.reuse, RZ, P3 ;  /* 0x000000ff0300720c */ /* 0x040fe40001fa4270 */
[----:B------:R-:W-:-:S11]  /*5ef0*/  ISETP.GT.AND P3, PT, R3, 0x8, P3 ;  /* 0x000000080300780c */ /* 0x000fd60001f64270 */
[----:B0-----:R-:W-:Y:S02]  /*5f00*/  @P5 IMAD.MOV.U32 R4, RZ, RZ, R6 ;  /* 0x000000ffff045224 */ /* 0x001fe400078e0006 */
[----:B------:R-:W-:-:S05]  /*5f10*/  @P5 IMAD.MOV.U32 R5, RZ, RZ, R7 ;  /* 0x000000ffff055224 */ /* 0x000fca00078e0007 */
[----:B------:R0:W-:Y:S01]  /*5f20*/  @P5 STG.E.U16 desc[UR36][R4.64+0xe0], R80 ;  /* 0x0000e05004005986 */ /* 0x0001e2000c101524 */
[C---:B------:R-:W-:Y:S02]  /*5f30*/  ISETP.GT.AND P5, PT, R3.reuse, RZ, P0 ;  /* 0x000000ff0300720c */ /* 0x040fe400007a4270 */
[----:B------:R-:W-:Y:S01]  /*5f40*/  ISETP.GT.AND P0, PT, R3, 0x8, P0 ;  /* 0x000000080300780c */ /* 0x000fe20000704270 */
[----:B0-----:R-:W-:Y:S02]  /*5f50*/  @P4 IMAD.MOV.U32 R4, RZ, RZ, R6 ;  /* 0x000000ffff044224 */ /* 0x001fe400078e0006 */
[----:B------:R-:W-:-:S05]  /*5f60*/  @P4 IMAD.MOV.U32 R5, RZ, RZ, R7 ;  /* 0x000000ffff054224 */ /* 0x000fca00078e0007 */
[----:B------:R0:W-:Y:S01]  /*5f70*/  @P4 STG.E.U16 desc[UR36][R4.64+0xe2], R81 ;  /* 0x0000e25104004986 */ /* 0x0001e2000c101524 */
[C---:B------:R-:W-:Y:S02]  /*5f80*/  ISETP.GT.AND P4, PT, R3.reuse, RZ, P1 ;  /* 0x000000ff0300720c */ /* 0x040fe40000f84270 */
[----:B------:R-:W-:Y:S01]  /*5f90*/  ISETP.GT.AND P1, PT, R3, 0x8, P1 ;  /* 0x000000080300780c */ /* 0x000fe20000f24270 */
[----:B0-----:R-:W-:Y:S02]  /*5fa0*/  @P3 IMAD.MOV.U32 R4, RZ, RZ, R8 ;  /* 0x000000ffff043224 */ /* 0x001fe400078e0008 */
[----:B------:R-:W-:-:S05]  /*5fb0*/  @P3 IMAD.MOV.U32 R5, RZ, RZ, R9 ;  /* 0x000000ffff053224 */ /* 0x000fca00078e0009 */
[----:B------:R0:W-:Y:S02]  /*5fc0*/  @P3 STG.E.U16 desc[UR36][R4.64+0xe0], R82 ;  /* 0x0000e05204003986 */ /* 0x0001e4000c101524 */
[----:B0-----:R-:W-:Y:S02]  /*5fd0*/  @P2 IMAD.MOV.U32 R4, RZ, RZ, R8 ;  /* 0x000000ffff042224 */ /* 0x001fe400078e0008 */
[----:B------:R-:W-:-:S05]  /*5fe0*/  @P2 IMAD.MOV.U32 R5, RZ, RZ, R9 ;  /* 0x000000ffff052224 */ /* 0x000fca00078e0009 */
[----:B------:R0:W-:Y:S02]  /*5ff0*/  @P2 STG.E.U16 desc[UR36][R4.64+0xe2], R83 ;  /* 0x0000e25304002986 */ /* 0x0001e4000c101524 */
[----:B0-----:R-:W-:Y:S02]  /*6000*/  @P4 IMAD.MOV.U32 R4, RZ, RZ, R6 ;  /* 0x000000ffff044224 */ /* 0x001fe400078e0006 */
[----:B------:R-:W-:-:S05]  /*6010*/  @P4 IMAD.MOV.U32 R5, RZ, RZ, R7 ;  /* 0x000000ffff054224 */ /* 0x000fca00078e0007 */
[----:B------:R0:W-:Y:S04]  /*6020*/  @P4 STG.E.U16 desc[UR36][R4.64+0xf0], R84 ;  /* 0x0000f05404004986 */ /* 0x0001e8000c101524 */
[----:B------:R1:W-:Y:S01]  /*6030*/  @P5 STG.E.U16 desc[UR36][R6.64+0xf2], R85 ;  /* 0x0000f25506005986 */ /* 0x0003e2000c101524 */
[----:B0-----:R-:W-:Y:S02]  /*6040*/  @P1 IMAD.MOV.U32 R4, RZ, RZ, R8 ;  /* 0x000000ffff041224 */ /* 0x001fe400078e0008 */
[----:B------:R-:W-:-:S05]  /*6050*/  @P1 IMAD.MOV.U32 R5, RZ, RZ, R9 ;  /* 0x000000ffff051224 */ /* 0x000fca00078e0009 */
[----:B------:R1:W-:Y:S04]  /*6060*/  @P1 STG.E.U16 desc[UR36][R4.64+0xf0], R86 ;  /* 0x0000f05604001986 */ /* 0x0003e8000c101524 */
[----:B------:R1:W-:Y:S02]  /*6070*/  @P0 STG.E.U16 desc[UR36][R8.64+0xf2], R87 ;  /* 0x0000f25708000986 */ /* 0x0003e4000c101524 */
.L_x_161:
[----:B------:R-:W-:Y:S05]  /*6080*/  BSYNC B0 ;  /* 0x0000000000007941 */ /* 0x000fea0003800000 */
.L_x_35:
[----:B------:R-:W-:Y:S01]  /*6090*/  ULDC UR4, c[0x0][0xc] ;  /* 0x0000030000047ab9 */ /* 0x000fe20000000800 */
[----:B------:R-:W-:Y:S01]  /*60a0*/  ULDC UR5, c[0x0][0x10] ;  /* 0x0000040000057ab9 */ /* 0x000fe20000000800 */
[----:B------:R-:W4:Y:S01]  /*60b0*/  LDC R3, c[0x0][0x14] ;  /* 0x00000500ff037b82 */ /* 0x000f220000000800 */
[----:B------:R-:W-:Y:S01]  /*60c0*/  UIMAD.WIDE.U32 UR4, UR4, UR5, URZ ;  /* 0x00000005040472a5 */ /* 0x000fe2000f8e003f */
[----:B------:R-:W-:Y:S02]  /*60d0*/  IMAD.MOV.U32 R93, RZ, RZ, -0x1 ;  /* 0xffffffffff5d7424 */ /* 0x000fe400078e00ff */
[----:B------:R-:W-:-:S03]  /*60e0*/  IMAD.MOV.U32 R91, RZ, RZ, -0x1 ;  /* 0xffffffffff5b7424 */ /* 0x000fc600078e00ff */
[----:B----4-:R-:W-:-:S04]  /*60f0*/  IMAD.WIDE.U32 R16, R3, UR4, R16 ;  /* 0x0000000403107c25 */ /* 0x010fc8000f8e0010 */
[----:B------:R-:W-:Y:S01]  /*6100*/  IMAD R3, R3, UR5, RZ ;  /* 0x0000000503037c24 */ /* 0x000fe2000f8e02ff */
[----:B------:R-:W-:Y:S02]  /*6110*/  ULDC.64 UR4, c[0x0][0x650] ;  /* 0x0001940000047ab9 */ /* 0x000fe40000000a00 */
[----:B------:R-:W-:Y:S01]  /*6120*/  ISETP.GE.U32.AND P0, PT, R16, UR4, PT ;  /* 0x0000000410007c0c */ /* 0x000fe2000bf06070 */
[--C-:B------:R-:W-:Y:S01]  /*6130*/  IMAD.IADD R17, R17, 0x1, R3.reuse ;  /* 0x0000000111117824 */ /* 0x100fe200078e0203 */
[----:B------:R-:W-:-:S04]  /*6140*/  PRMT R3, RZ, 0x7610, R3 ;  /* 0x00007610ff037816 */ /* 0x000fc80000000003 */
[----:B------:R-:W-:-:S13]  /*6150*/  ISETP.GE.U32.AND.EX P0, PT, R17, UR5, PT, P0 ;  /* 0x0000000511007c0c */ /* 0x000fda000bf06100 */
[----:B------:R-:W-:Y:S05]  /*6160*/  @P0 BRA `(.L_x_162) ;  /* 0x0000000400640947 */ /* 0x000fea0003800000 */
[----:B---3--:R-:W3:Y:S01]  /*6170*/  S2R R12, SR_CTAID.X ;  /* 0x00000000000c7919 */ /* 0x008ee20000002500 */
[----:B------:R-:W4:Y:S01]  /*6180*/  LDC.64 R10, c[0x0][0x628] ;  /* 0x00018a00ff0a7b82 */ /* 0x000f220000000a00 */
[----:B------:R-:W-:Y:S01]  /*6190*/  ULDC UR4, c[0x0][0x150] ;  /* 0x0000540000047ab9 */ /* 0x000fe20000000800 */
[----:B-12---:R-:W-:Y:S01]  /*61a0*/  IMAD.MOV.U32 R8, RZ, RZ, R16 ;  /* 0x000000ffff087224 */ /* 0x006fe200078e0010 */
[----:B-----5:R-:W1:Y:S01]  /*61b0*/  S2R R24, SR_CTAID.Y ;  /* 0x0000000000187919 */ /* 0x020e620000002600 */
[----:B------:R-:W-:-:S04]  /*61c0*/  IMAD.MOV.U32 R9, RZ, RZ, R17 ;  /* 0x000000ffff097224 */ /* 0x000fc800078e0011 */
[----:B------:R-:W2:Y:S08]  /*61d0*/  LDC R21, c[0x0][0x144] ;  /* 0x00005100ff157b82 */ /* 0x000eb00000000800 */
[----:B------:R-:W0:Y:S08]  /*61e0*/  LDC R0, c[0x0][0x630] ;  /* 0x00018c00ff007b82 */ /* 0x000e300000000800 */
[----:B------:R-:W0:Y:S01]  /*61f0*/  LDC.64 R14, c[0x0][0x620] ;  /* 0x00018800ff0e7b82 */ /* 0x000e220000000a00 */
[----:B----4-:R-:W-:-:S04]  /*6200*/  ISETP.NE.U32.AND P0, PT, R10, RZ, PT ;  /* 0x000000ff0a00720c */ /* 0x010fc80003f05070 */
[----:B------:R-:W-:Y:S02]  /*6210*/  ISETP.NE.AND.EX P0, PT, R11, RZ, PT, P0 ;  /* 0x000000ff0b00720c */ /* 0x000fe40003f05300 */
[----:B---3--:R-:W-:-:S05]  /*6220*/  I2FP.F32.U32 R3, R12 ;  /* 0x0000000c00037245 */ /* 0x008fca0000201000 */
[----:B------:R-:W-:-:S04]  /*6230*/  FMUL R3, R3, UR4 ;  /* 0x0000000403037c20 */ /* 0x000fc80008400000 */
[----:B------:R3:W4:Y:S02]  /*6240*/  F2I.U32.TRUNC.NTZ R20, R3 ;  /* 0x0000000300147305 */ /* 0x000724000020f000 */
[----:B-12---:R-:W-:Y:S05]  /*6250*/  @!P0 BRA `(.L_x_163) ;  /* 0x0000000000288947 */ /* 0x006fea0003800000 */
[----:B---3--:R-:W1:Y:S02]  /*6260*/  LDC R3, c[0x0][0x634] ;  /* 0x00018d00ff037b82 */ /* 0x008e640000000800 */
[----:B-1----:R-:W-:-:S05]  /*6270*/  IADD3 R3, P0, R16, R3, RZ ;  /* 0x0000000310037210 */ /* 0x002fca0007f1e0ff */
[----:B------:R-:W-:-:S04]  /*6280*/  IMAD.X R13, RZ, RZ, R17, P0 ;  /* 0x000000ffff0d7224 */ /* 0x000fc800000e0611 */
[----:B0-----:R-:W-:-:S04]  /*6290*/  IMAD.WIDE.U32 R4, R13, R10, RZ ;  /* 0x0000000a0d047225 */ /* 0x001fc800078e00ff */
[----:B------:R-:W-:-:S04]  /*62a0*/  IMAD.WIDE.U32 R6, P0, R3, R11, R4 ;  /* 0x0000000b03067225 */ /* 0x000fc80007800004 */
[----:B------:R-:W-:-:S04]  /*62b0*/  IMAD.WIDE.U32 R4, R3, R10, RZ ;  /* 0x0000000a03047225 */ /* 0x000fc800078e00ff */
[----:B------:R-:W-:Y:S01]  /*62c0*/  IMAD.X R9, RZ, RZ, RZ, P0 ;  /* 0x000000ffff097224 */ /* 0x000fe200000e06ff */
[----:B------:R-:W-:Y:S01]  /*62d0*/  IADD3 RZ, P0, R5, R6, RZ ;  /* 0x0000000605ff7210 */ /* 0x000fe20007f1e0ff */
[----:B------:R-:W-:-:S04]  /*62e0*/  IMAD.MOV.U32 R8, RZ, RZ, R7 ;  /* 0x000000ffff087224 */ /* 0x000fc800078e0007 */
[----:B------:R-:W-:-:S08]  /*62f0*/  IMAD.WIDE.U32.X R8, R13, R11, R8, P0 ;  /* 0x0000000b0d087225 */ /* 0x000fd000000e0408 */
.L_x_163:
[----:B------:R-:W1:Y:S01]  /*6300*/  LDC.64 R28, c[0x0][0x640] ;  /* 0x00019000ff1c7b82 */ /* 0x000e620000000a00 */
[-CC-:B0-----:R-:W-:Y:S01]  /*6310*/  SHF.R.U64 R91, R8, R0.reuse, R9.reuse ;  /* 0x00000000085b7219 */ /* 0x181fe20000001209 */
[----:B----4-:R-:W-:Y:S01]  /*6320*/  IMAD.MOV R20, RZ, RZ, -R20 ;  /* 0x000000ffff147224 */ /* 0x010fe200078e0a14 */
[----:B------:R-:W-:Y:S01]  /*6330*/  SHF.R.U32.HI R0, RZ, R0, R9 ;  /* 0x00000000ff007219 */ /* 0x000fe20000011609 */
[----:B------:R-:W-:Y:S01]  /*6340*/  ULDC UR4, c[0x0][0x154] ;  /* 0x0000550000047ab9 */ /* 0x000fe20000000800 */
[----:B---3--:R-:W-:Y:S01]  /*6350*/  IADD3 R3, P0, RZ, -R91, RZ ;  /* 0x8000005bff037210 */ /* 0x008fe20007f1e0ff */
[----:B------:R-:W-:Y:S02]  /*6360*/  IMAD R21, R21, R20, R12 ;  /* 0x0000001415157224 */ /* 0x000fe400078e020c */
[----:B------:R-:W0:Y:S01]  /*6370*/  LDC R6, c[0x0][0x618] ;  /* 0x00018600ff067b82 */ /* 0x000e220000000800 */
[----:B------:R-:W-:Y:S02]  /*6380*/  IMAD.MOV.U32 R7, RZ, RZ, 0x1 ;  /* 0x00000001ff077424 */ /* 0x000fe400078e00ff */
[----:B------:R-:W-:-:S04]  /*6390*/  IMAD.X R5, RZ, RZ, ~R0, P0 ;  /* 0x000000ffff057224 */ /* 0x000fc800000e0e00 */
[-C--:B------:R-:W-:Y:S01]  /*63a0*/  IMAD R0, R5, R14.reuse, RZ ;  /* 0x0000000e05007224 */ /* 0x080fe200078e02ff */
[----:B------:R-:W2:Y:S01]  /*63b0*/  LDC R8, c[0x0][0x608] ;  /* 0x00018200ff087b82 */ /* 0x000ea20000000800 */
[----:B------:R-:W-:-:S04]  /*63c0*/  IMAD.WIDE.U32 R4, R3, R14, R16 ;  /* 0x0000000e03047225 */ /* 0x000fc800078e0010 */
[----:B------:R-:W-:Y:S01]  /*63d0*/  IMAD R3, R3, R15, R0 ;  /* 0x0000000f03037224 */ /* 0x000fe200078e0200 */
[----:B------:R-:W-:Y:S02]  /*63e0*/  I2FP.F32.U32 R0, R24 ;  /* 0x0000001800007245 */ /* 0x000fe40000201000 */
[----:B------:R-:W3:Y:S01]  /*63f0*/  LDC R26, c[0x0][0x658] ;  /* 0x00019600ff1a7b82 */ /* 0x000ee20000000800 */
[----:B------:R-:W-:Y:S01]  /*6400*/  IMAD.IADD R3, R5, 0x1, R3 ;  /* 0x0000000105037824 */ /* 0x000fe200078e0203 */
[----:B-1----:R-:W-:Y:S01]  /*6410*/  ISETP.NE.U32.AND P0, PT, R28, RZ, PT ;  /* 0x000000ff1c00720c */ /* 0x002fe20003f05070 */
[----:B------:R-:W-:Y:S01]  /*6420*/  FMUL R0, R0, UR4 ;  /* 0x0000000400007c20 */ /* 0x000fe20008400000 */
[----:B------:R-:W-:Y:S02]  /*6430*/  IMAD.MOV.U32 R5, RZ, RZ, -0x1 ;  /* 0xffffffffff057424 */ /* 0x000fe400078e00ff */
[----:B------:R-:W-:Y:S01]  /*6440*/  ISETP.NE.AND.EX P0, PT, R29, RZ, PT, P0 ;  /* 0x000000ff1d00720c */ /* 0x000fe20003f05300 */
[----:B------:R1:W4:Y:S01]  /*6450*/  F2I.U32.TRUNC.NTZ R13, R0 ;  /* 0x00000000000d7305 */ /* 0x000322000020f000 */
[----:B------:R-:W1:Y:S01]  /*6460*/  LDC R15, c[0x0][0x148] ;  /* 0x00005200ff0f7b82 */ /* 0x000e620000000800 */
[----:B0-----:R-:W-:-:S02]  /*6470*/  SHF.R.U64 R12, R4, R6, R3 ;  /* 0x00000006040c7219 */ /* 0x001fc40000001203 */
[----:B------:R-:W-:-:S05]  /*6480*/  SHF.R.U32.HI R3, RZ, R6, R3 ;  /* 0x00000006ff037219 */ /* 0x000fca0000011603 */
[----:B------:R-:W0:Y:S01]  /*6490*/  LDC R20, c[0x0][0x600] ;  /* 0x00018000ff147b82 */ /* 0x000e220000000800 */
[-CC-:B--2---:R-:W-:Y:S02]  /*64a0*/  SHF.R.U64 R10, R12, R8.reuse, R3.reuse ;  /* 0x000000080c0a7219 */ /* 0x184fe40000001203 */
[----:B------:R-:W-:-:S05]  /*64b0*/  SHF.R.U32.HI R3, RZ, R8, R3 ;  /* 0x00000008ff037219 */ /* 0x000fca0000011603 */
[----:B------:R-:W2:Y:S01]  /*64c0*/  LDC R27, c[0x0][0x648] ;  /* 0x00019200ff1b7b82 */ /* 0x000ea20000000800 */
[-C--:B---3--:R-:W-:Y:S02]  /*64d0*/  SHF.L.U32 R4, R5, R26.reuse, RZ ;  /* 0x0000001a05047219 */ /* 0x088fe400000006ff */
[-CC-:B------:R-:W-:Y:S02]  /*64e0*/  SHF.R.U64 R14, R10, R26.reuse, R3.reuse ;  /* 0x0000001a0a0e7219 */ /* 0x180fe40000001203 */
[----:B------:R-:W-:Y:S02]  /*64f0*/  SHF.R.U32.HI R5, RZ, R26, R3 ;  /* 0x0000001aff057219 */ /* 0x000fe40000011603 */
[----:B------:R-:W-:Y:S01]  /*6500*/  LOP3.LUT R25, RZ, R4, RZ, 0x33, !PT ;  /* 0x00000004ff197212 */ /* 0x000fe200078e33ff */
[----:B------:R-:W3:Y:S01]  /*6510*/  LDC R30, c[0x0][0x638] ;  /* 0x00018e00ff1e7b82 */ /* 0x000ee20000000800 */
[----:B------:R-:W-:Y:S01]  /*6520*/  SHF.L.U32 R26, R7, R26, RZ ;  /* 0x0000001a071a7219 */ /* 0x000fe200000006ff */
[----:B------:R-:W-:-:S06]  /*6530*/  IMAD.MOV.U32 R4, RZ, RZ, R14 ;  /* 0x000000ffff047224 */ /* 0x000fcc00078e000e */
[----:B------:R-:W0:Y:S01]  /*6540*/  LDC R31, c[0x0][0x610] ;  /* 0x00018400ff1f7b82 */ /* 0x000e220000000800 */
[----:B----4-:R-:W-:Y:S05]  /*6550*/  @!P0 BRA `(.L_x_164) ;  /* 0x0000000000288947 */ /* 0x010fea0003800000 */
        /* <DEDUP_REMOVED lines=10> */
.L_x_164:
[----:B------:R-:W-:Y:S01]  /*6600*/  ISETP.NE.AND P0, PT, R2, 0x1, PT ;  /* 0x000000010200780c */ /* 0x000fe20003f05270 */
[----:B0-----:R-:W-:Y:S01]  /*6610*/  VIADD R7, R20, 0xffffffff ;  /* 0xffffffff14077836 */ /* 0x001fe20000000000 */
[----:B-12---:R-:W-:Y:S01]  /*6620*/  SHF.R.U64 R0, R4, R27, R5 ;  /* 0x0000001b04007219 */ /* 0x006fe20000001205 */
[----:B------:R-:W-:Y:S01]  /*6630*/  IMAD.MOV R13, RZ, RZ, -R13 ;  /* 0x000000ffff0d7224 */ /* 0x000fe200078e0a0d */
[----:B------:R-:W-:Y:S01]  /*6640*/  LOP3.LUT R5, R10, R25, RZ, 0xc0, !PT ;  /* 0x000000190a057212 */ /* 0x000fe200078ec0ff */
[----:B------:R-:W-:Y:S01]  /*6650*/  IMAD.MOV.U32 R4, RZ, RZ, 0x1 ;  /* 0x00000001ff047424 */ /* 0x000fe200078e00ff */
[----:B------:R-:W-:Y:S01]  /*6660*/  LOP3.LUT R12, R12, R7, RZ, 0xc0, !PT ;  /* 0x000000070c0c7212 */ /* 0x000fe200078ec0ff */
[----:B------:R-:W-:Y:S02]  /*6670*/  IMAD.MOV R3, RZ, RZ, -R0 ;  /* 0x000000ffff037224 */ /* 0x000fe400078e0a00 */
[----:B------:R-:W-:Y:S02]  /*6680*/  IMAD R0, R26, R0, R5 ;  /* 0x000000001a007224 */ /* 0x000fe400078e0205 */
[----:B---3--:R-:W-:-:S02]  /*6690*/  IMAD R3, R3, R30, R14 ;  /* 0x0000001e03037224 */ /* 0x008fc400078e020e */
[----:B------:R-:W-:Y:S02]  /*66a0*/  @P0 IMAD R21, R15, R13, R24 ;  /* 0x0000000d0f150224 */ /* 0x000fe400078e0218 */
[----:B------:R-:W-:Y:S01]  /*66b0*/  IMAD R5, R3, R20, R12 ;  /* 0x0000001403057224 */ /* 0x000fe200078e020c */
[----:B------:R-:W-:Y:S01]  /*66c0*/  PRMT R3, R4, 0x7610, R3 ;  /* 0x0000761004037816 */ /* 0x000fe20000000003 */
[----:B------:R-:W-:-:S05]  /*66d0*/  IMAD R0, R0, R31, R21 ;  /* 0x0000001f00007224 */ /* 0x000fca00078e0215 */
[----:B------:R-:W-:Y:S02]  /*66e0*/  SEL R93, R5, R0, !P0 ;  /* 0x00000000055d7207 */ /* 0x000fe40004000000 */
[----:B------:R-:W-:-:S07]  /*66f0*/  SEL R0, R0, R5, !P0 ;  /* 0x0000000500007207 */ /* 0x000fce0004000000 */
.L_x_162:
[----:B------:R-:W-:Y:S01]  /*6700*/  LOP3.LUT P0, RZ, R3, 0xff, RZ, 0xc0, !PT ;  /* 0x000000ff03ff7812 */ /* 0x000fe2000780c0ff */
[----:B------:R-:W-:-:S12]  /*6710*/  IMAD.MOV.U32 R92, RZ, RZ, R0 ;  /* 0x000000ffff5c7224 */ /* 0x000fd800078e0000 */
[----:B------:R-:W-:Y:S05]  /*6720*/  @P0 BRA `(.L_x_165) ;  /* 0xffffffac000c0947 */ /* 0x000fea000383ffff */
[----:B------:R-:W-:Y:S05]  /*6730*/  EXIT ;  /* 0x000000000000794d */ /* 0x000fea0003800000 */
.L_x_8:
[----:B0-----:R-:W-:Y:S01]  /*6740*/  ULDC.64 UR4, c[0x0][0x650] ;  /* 0x0001940000047ab9 */ /* 0x001fe20000000a00 */
        /* <DEDUP_REMOVED lines=25> */
.L_x_167:
[----:B------:R-:W0:Y:S01]  /*68e0*/  LDC.64 R28, c[0x0][0x640] ;  /* 0x00019000ff1c7b82 */ /* 0x000e220000000a00 */
[-CC-:B------:R-:W-:Y:S01]  /*68f0*/  SHF.R.U64 R22, R12, R6.reuse, R13.reuse ;  /* 0x000000060c167219 */ /* 0x180fe2000000120d */
[----:B------:R-:W-:Y:S01]  /*6900*/  IMAD.MOV.U32 R30, RZ, RZ, 0x1 ;  /* 0x00000001ff1e7424 */ /* 0x000fe200078e00ff */
[----:B------:R-:W-:Y:S02]  /*6910*/  SHF.R.U32.HI R6, RZ, R6, R13 ;  /* 0x00000006ff067219 */ /* 0x000fe4000001160d */
        /* <DEDUP_REMOVED lines=8> */
[----:B------:R-:W-:Y:S01]  /*69a0*/  IMAD.IADD R9, R9, 0x1, R11 ;  /* 0x0000000109097824 */ /* 0x000fe200078e020b */
[----:B0-----:R-:W-:-:S04]  /*69b0*/  ISETP.NE.U32.AND P0, PT, R28, RZ, PT ;  /* 0x000000ff1c00720c */ /* 0x001fc80003f05070 */
[----:B------:R-:W-:Y:S02]  /*69c0*/  ISETP.NE.AND.EX P0, PT, R29, RZ, PT, P0 ;  /* 0x000000ff1d00720c */ /* 0x000fe40003f05300 */
[----:B------:R-:W0:Y:S01]  /*69d0*/  LDC R20, c[0x0][0x600] ;  /* 0x00018000ff147b82 */ /* 0x000e220000000800 */
[-CC-:B-1----:R-:W-:Y:S01]  /*69e0*/  SHF.R.U64 R14, R8, R10.reuse, R9.reuse ;  /* 0x0000000a080e7219 */ /* 0x182fe20000001209 */
[----:B------:R-:W-:Y:S01]  /*69f0*/  IMAD.MOV.U32 R8, RZ, RZ, -0x1 ;  /* 0xffffffffff087424 */ /* 0x000fe200078e00ff */
[----:B------:R-:W-:-:S05]  /*6a00*/  SHF.R.U32.HI R9, RZ, R10, R9 ;  /* 0x0000000aff097219 */ /* 0x000fca0000011609 */
[----:B------:R-:W1:Y:S01]  /*6a10*/  LDC R24, c[0x0][0x648] ;  /* 0x00019200ff187b82 */ /* 0x000e620000000800 */
[-CC-:B--2---:R-:W-:Y:S02]  /*6a20*/  SHF.R.U64 R23, R14, R12.reuse, R9.reuse ;  /* 0x0000000c0e177219 */ /* 0x184fe40000001209 */
[----:B------:R-:W-:-:S05]  /*6a30*/  SHF.R.U32.HI R6, RZ, R12, R9 ;  /* 0x0000000cff067219 */ /* 0x000fca0000011609 */
[----:B------:R-:W2:Y:S01]  /*6a40*/  LDC R26, c[0x0][0x638] ;  /* 0x00018e00ff1a7b82 */ /* 0x000ea20000000800 */
[-C--:B---3--:R-:W-:Y:S02]  /*6a50*/  SHF.L.U32 R8, R8, R27.reuse, RZ ;  /* 0x0000001b08087219 */ /* 0x088fe400000006ff */
[-CC-:B------:R-:W-:Y:S02]  /*6a60*/  SHF.R.U64 R25, R23, R27.reuse, R6.reuse ;  /* 0x0000001b17197219 */ /* 0x180fe40000001206 */
[----:B------:R-:W-:Y:S02]  /*6a70*/  LOP3.LUT R32, RZ, R8, RZ, 0x33, !PT ;  /* 0x00000008ff207212 */ /* 0x000fe400078e33ff */
[----:B------:R-:W-:Y:S01]  /*6a80*/  SHF.R.U32.HI R9, RZ, R27, R6 ;  /* 0x0000001bff097219 */ /* 0x000fe20000011606 */
[----:B------:R-:W3:Y:S01]  /*6a90*/  LDC R31, c[0x0][0x610] ;  /* 0x00018400ff1f7b82 */ /* 0x000ee20000000800 */
[----:B------:R-:W-:Y:S01]  /*6aa0*/  IMAD.MOV.U32 R8, RZ, RZ, R25 ;  /* 0x000000ffff087224 */ /* 0x000fe200078e0019 */
[----:B------:R-:W-:Y:S06]  /*6ab0*/  @!P0 BRA `(.L_x_168) ;  /* 0x0000000000288947 */ /* 0x000fec0003800000 */
        /* <DEDUP_REMOVED lines=10> */
.L_x_168:
[----:B------:R-:W-:Y:S01]  /*6b60*/  ISETP.NE.AND P0, PT, R2, 0x1, PT ;  /* 0x000000010200780c */ /* 0x000fe20003f05270 */
[----:B------:R-:W-:Y:S01]  /*6b70*/  IMAD.MOV.U32 R13, RZ, RZ, R22 ;  /* 0x000000ffff0d7224 */ /* 0x000fe200078e0016 */
[----:B-1----:R-:W-:Y:S01]  /*6b80*/  SHF.R.U64 R6, R8, R24, R9 ;  /* 0x0000001808067219 */ /* 0x002fe20000001209 */
[----:B0-----:R-:W-:Y:S01]  /*6b90*/  VIADD R9, R20, 0xffffffff ;  /* 0xffffffff14097836 */ /* 0x001fe20000000000 */
[----:B------:R-:W-:Y:S02]  /*6ba0*/  SHF.L.U32 R30, R30, R27, RZ ;  /* 0x0000001b1e1e7219 */ /* 0x000fe400000006ff */
[----:B------:R-:W-:Y:S01]  /*6bb0*/  LOP3.LUT R5, R23, R32, RZ, 0xc0, !PT ;  /* 0x0000002017057212 */ /* 0x000fe200078ec0ff */
[----:B------:R-:W-:-:S04]  /*6bc0*/  IMAD.MOV R8, RZ, RZ, -R6 ;  /* 0x000000ffff087224 */ /* 0x000fc800078e0a06 */
[----:B------:R-:W-:Y:S01]  /*6bd0*/  IMAD R6, R30, R6, R5 ;  /* 0x000000061e067224 */ /* 0x000fe200078e0205 */
[----:B------:R-:W-:Y:S01]  /*6be0*/  LOP3.LUT R5, R14, R9, RZ, 0xc0, !PT ;  /* 0x000000090e057212 */ /* 0x000fe200078ec0ff */
[----:B------:R-:W-:Y:S02]  /*6bf0*/  @P0 IMAD R3, R7, R21, R4 ;  /* 0x0000001507030224 */ /* 0x000fe400078e0204 */
[----:B--2---:R-:W-:Y:S02]  /*6c00*/  IMAD R4, R8, R26, R25 ;  /* 0x0000001a08047224 */ /* 0x004fe400078e0219 */
[----:B---3--:R-:W-:Y:S02]  /*6c10*/  IMAD R3, R6, R31, R3 ;  /* 0x0000001f06037224 */ /* 0x008fe400078e0203 */
[----:B------:R-:W-:Y:S02]  /*6c20*/  IMAD R4, R4, R20, R5 ;  /* 0x0000001404047224 */ /* 0x000fe400078e0205 */
[----:B------:R-:W-:-:S03]  /*6c30*/  IMAD.MOV.U32 R6, RZ, RZ, 0x1 ;  /* 0x00000001ff067424 */ /* 0x000fc600078e00ff */
[----:B------:R-:W-:Y:S02]  /*6c40*/  SEL R20, R4, R3, !P0 ;  /* 0x0000000304147207 */ /* 0x000fe40004000000 */
[----:B------:R-:W-:-:S07]  /*6c50*/  SEL R11, R3, R4, !P0 ;  /* 0x00000004030b7207 */ /* 0x000fce0004000000 */
.L_x_166:
[----:B------:R-:W-:-:S08]  /*6c60*/  NOP ;  /* 0x0000000000007918 */ /* 0x000fd00000000000 */
[----:B------:R-:W0:-:S00]  /*6c70*/  USETMAXREG.DEALLOC.CTAPOOL 0x28 ;  /* 0x00000028000079c8 */ /* 0x000e0000080e0500 */
[----:B0-----:R-:W-:-:S13]  /*6c80*/  ISETP.NE.AND P0, PT, R0, RZ, PT ;  /* 0x000000ff0000720c */ /* 0x001fda0003f05270 */
[----:B------:R-:W-:Y:S05]  /*6c90*/  @P0 EXIT ;  /* 0x000000000000094d */ /* 0x000fea0003800000 */
[----:B------:R-:W-:Y:S01]  /*6ca0*/  LOP3.LUT P0, RZ, R6, 0xff, RZ, 0xc0, !PT ;  /* 0x000000ff06ff7812 */ /* 0x000fe2000780c0ff */
[----:B------:R-:W-:Y:S02]  /*6cb0*/  IMAD.MOV.U32 R0, RZ, RZ, 0x1 ;  /* 0x00000001ff007424 */ /* 0x000fe400078e00ff */
[----:B------:R-:W-:-:S10]  /*6cc0*/  IMAD.MOV.U32 R12, RZ, RZ, RZ ;  /* 0x000000ffff0c7224 */ /* 0x000fd400078e00ff */
[----:B------:R-:W-:Y:S05]  /*6cd0*/  @!P0 BRA `(.L_x_169) ;  /* 0x0000000c00808947 */ /* 0x000fea0003800000 */
[----:B------:R-:W0:Y:S01]  /*6ce0*/  LDC R0, c[0x0][0x28c] ;  /* 0x0000a300ff007b82 */ /* 0x000e220000000800 */
[----:B------:R-:W-:Y:S01]  /*6cf0*/  UMOV UR14, 0x1 ;  /* 0x00000001000e7882 */ /* 0x000fe20000000000 */
[----:B------:R-:W-:Y:S01]  /*6d00*/  ULDC UR9, c[0x0][0xc] ;  /* 0x0000030000097ab9 */ /* 0x000fe20000000800 */
[----:B------:R-:W-:Y:S01]  /*6d10*/  ULDC UR12, c[0x0][0x10] ;  /* 0x00000400000c7ab9 */ /* 0x000fe20000000800 */
[----:B------:R-:W-:Y:S01]  /*6d20*/  ULDC UR5, c[0x0][0x658] ;  /* 0x0001960000057ab9 */ /* 0x000fe20000000800 */
[----:B------:R-:W-:Y:S01]  /*6d30*/  UMOV UR7, 0xffffffff ;  /* 0xffffffff00077882 */ /* 0x000fe20000000000 */
[----:B------:R-:W-:Y:S01]  /*6d40*/  BSSY B0, `(.L_x_169) ;  /* 0x00000d9000007945 */ /* 0x000fe20003800000 */
[----:B------:R-:W-:Y:S01]  /*6d50*/  USHF.L.U32 UR7, UR7, UR5, URZ ;  /* 0x0000000507077299 */ /* 0x000fe2000800063f */
[----:B------:R-:W1:Y:S01]  /*6d60*/  S2UR UR8, SR_CgaCtaId ;  /* 0x00000000000879c3 */ /* 0x000e620000008800 */
[----:B------:R-:W-:Y:S01]  /*6d70*/  USHF.L.U32 UR5, UR14, UR5, URZ ;  /* 0x000000050e057299 */ /* 0x000fe2000800063f */
[----:B------:R-:W-:Y:S01]  /*6d80*/  IMAD.MOV.U32 R10, RZ, RZ, 0x1 ;  /* 0x00000001ff0a7424 */ /* 0x000fe200078e00ff */
[----:B------:R-:W-:Y:S01]  /*6d90*/  LOP3.LUT R9, R19, 0x2, RZ, 0xfc, !PT ;  /* 0x0000000213097812 */ /* 0x000fe200078efcff */
[----:B------:R-:W-:Y:S01]  /*6da0*/  IMAD.MOV.U32 R12, RZ, RZ, RZ ;  /* 0x000000ffff0c7224 */ /* 0x000fe200078e00ff */
[----:B------:R-:W-:Y:S01]  /*6db0*/  ULDC UR4, c[0x0][0x600] ;  /* 0x0001800000047ab9 */ /* 0x000fe20000000800 */
[----:B------:R-:W-:Y:S01]  /*6dc0*/  UMOV UR15, 0x5 ;  /* 0x00000005000f7882 */ /* 0x000fe20000000000 */
[----:B------:R-:W-:-:S02]  /*6dd0*/  UIADD3 UR4, UR4, -0x1, URZ ;  /* 0xffffffff04047890 */ /* 0x000fc4000fffe03f */
[----:B------:R-:W-:Y:S01]  /*6de0*/  ULOP3.LUT UR7, URZ, UR7, URZ, 0x33, !UPT ;  /* 0x000000073f077292 */ /* 0x000fe2000f8e333f */
[----:B------:R-:W-:Y:S01]  /*6df0*/  ULDC.64 UR28, c[0x0][0x198] ;  /* 0x00006600001c7ab9 */ /* 0x000fe20000000a00 */
[----:B0-----:R-:W-:-:S05]  /*6e00*/  VIADD R0, R0, 0x1f ;  /* 0x0000001f00007836 */ /* 0x001fca0000000000 */
[----:B------:R-:W-:Y:S01]  /*6e10*/  SHF.R.S32.HI R3, RZ, 0x1f, R0 ;  /* 0x0000001fff037819 */ /* 0x000fe20000011400 */
[----:B-1----:R-:W-:-:S03]  /*6e20*/  ULOP3.LUT UR10, UR8, 0x1, URZ, 0xc0, !UPT ;  /* 0x00000001080a7892 */ /* 0x002fc6000f8ec03f */
[----:B------:R-:W-:Y:S01]  /*6e30*/  LEA.HI R3, R3, R0, RZ, 0x5 ;  /* 0x0000000003037211 */ /* 0x000fe200078f28ff */
[----:B------:R-:W-:Y:S01]  /*6e40*/  USHF.R.U32.HI UR27, URZ, 0x1, UR8 ;  /* 0x000000013f1b7899 */ /* 0x000fe20008011608 */
[----:B------:R-:W-:Y:S01]  /*6e50*/  IMAD.MOV.U32 R0, RZ, RZ, 0x1 ;  /* 0x00000001ff007424 */ /* 0x000fe200078e00ff */
[----:B------:R-:W-:Y:S01]  /*6e60*/  USHF.L.U32 UR6, UR8, 0x6, URZ ;  /* 0x0000000608067899 */ /* 0x000fe2000800063f */
[----:B------:R-:W-:Y:S01]  /*6e70*/  SHF.R.S32.HI R3, RZ, 0x5, R3 ;  /* 0x00000005ff037819 */ /* 0x000fe20000011403 */
[----:B------:R-:W-:Y:S02]  /*6e80*/  USHF.L.U32 UR30, UR8, 0xb, URZ ;  /* 0x0000000b081e7899 */ /* 0x000fe4000800063f */
[----:B------:R-:W-:Y:S02]  /*6e90*/  ULOP3.LUT UR8, UR8, 0xfffffffe, URZ, 0xc0, !UPT ;  /* 0xfffffffe08087892 */ /* 0x000fe4000f8ec03f */
[----:B------:R-:W-:Y:S01]  /*6ea0*/  UISETP.GT.U32.AND UP0, UPT, UR10, 0xffff, UPT ;  /* 0x0000ffff0a00788c */ /* 0x000fe2000bf04070 */
[----:B------:R-:W-:Y:S01]  /*6eb0*/  VIADD R8, R3, 0x1 ;  /* 0x0000000103087836 */ /* 0x000fe20000000000 */
[----:B------:R-:W-:-:S02]  /*6ec0*/  USHF.L.U32 UR13, UR14, UR8, URZ ;  /* 0x000000080e0d7299 */ /* 0x000fc4000800063f */
[----:B------:R-:W-:Y:S02]  /*6ed0*/  ULOP3.LUT UR11, UR8, 0x1, URZ, 0xfc, !UPT ;  /* 0x00000001080b7892 */ /* 0x000fe4000f8efc3f */
[----:B------:R-:W-:Y:S02]  /*6ee0*/  UIMAD.WIDE.U32 UR8, UR9, UR12, URZ ;  /* 0x0000000c090872a5 */ /* 0x000fe4000f8e003f */
[----:B------:R-:W-:Y:S01]  /*6ef0*/  USEL UR10, UR10, 0xffff, !UP0 ;  /* 0x0000ffff0a0a7887 */ /* 0x000fe2000c000000 */
[----:B------:R-:W-:Y:S01]  /*6f00*/  ULDC UR12, c[0x0][0x14] ;  /* 0x00000500000c7ab9 */ /* 0x000fe20000000800 */
[----:B------:R-:W-:Y:S02]  /*6f10*/  USHF.L.U32 UR11, UR14, UR11, URZ ;  /* 0x0000000b0e0b7299 */ /* 0x000fe4000800063f */
[----:B------:R-:W-:Y:S02]  /*6f20*/  UIMAD.WIDE.U32 UR24, UR8, UR12, URZ ;  /* 0x0000000c081872a5 */ /* 0x000fe4000f8e003f */
[----:B------:R-:W-:-:S02]  /*6f30*/  UIMAD UR14, UR9, UR12, URZ ;  /* 0x0000000c090e72a4 */ /* 0x000fc4000f8e023f */
[----:B------:R-:W-:Y:S02]  /*6f40*/  ULOP3.LUT UR10, UR10, 0xffff, URZ, 0xc0, !UPT ;  /* 0x0000ffff0a0a7892 */ /* 0x000fe4000f8ec03f */
[----:B------:R-:W-:Y:S02]  /*6f50*/  ULOP3.LUT UR6, UR6, 0x40, URZ, 0xc0, !UPT ;  /* 0x0000004006067892 */ /* 0x000fe4000f8ec03f */
[----:B------:R-:W-:Y:S02]  /*6f60*/  ULOP3.LUT UR13, UR13, UR11, URZ, 0xfc, !UPT ;  /* 0x0000000b0d0d7292 */ /* 0x000fe4000f8efc3f */
[----:B------:R-:W-:Y:S02]  /*6f70*/  UIADD3 UR14, UR25, UR14, URZ ;  /* 0x0000000e190e7290 */ /* 0x000fe4000fffe03f */
[----:B------:R-:W-:-:S12]  /*6f80*/  USHF.L.U32 UR15, UR15, UR10, URZ ;  /* 0x0000000a0f0f7299 */ /* 0x000fd8000800063f */
.L_x_180:
[----:B------:R-:W-:-:S03]  /*6f90*/  UMOV UR8, 0xffffffff ;  /* 0xffffffff00087882 */ /* 0x000fc60000000000 */
[----:B------:R-:W-:Y:S05]  /*6fa0*/  BRA.DIV UR8, `(.L_x_170) ;  /* 0x00000016081c7947 */ /* 0x000fea000b800000 */
[----:B------:R-:W-:-:S13]  /*6fb0*/  ELECT P6, URZ, PT ;  /* 0x00000000003f782f */ /* 0x000fda00038c0000 */
.L_x_201:
[----:B------:R-:W0:Y:S01]  /*6fc0*/  LDC R4, c[0x0][0x28c] ;  /* 0x0000a300ff047b82 */ /* 0x000e220000000800 */
[----:B------:R-:W-:Y:S01]  /*6fd0*/  BSSY B1, `(.L_x_171) ;  /* 0x000003d000017945 */ /* 0x000fe20003800000 */
[----:B0-----:R-:W-:-:S13]  /*6fe0*/  ISETP.LT.OR P6, PT, R4, 0x1, !P6 ;  /* 0x000000010400780c */ /* 0x001fda00077c1670 */
[----:B------:R-:W-:Y:S05]  /*6ff0*/  @P6 BRA `(.L_x_172) ;  /* 0x0000000000e86947 */ /* 0x000fea0003800000 */
[----:B------:R-:W-:Y:S01]  /*7000*/  LEA R11, R11, UR27, 0x1 ;  /* 0x0000001b0b0b7c11 */ /* 0x000fe2000f8e08ff */
[----:B------:R-:W-:Y:S01]  /*7010*/  IMAD.MOV.U32 R22, RZ, RZ, RZ ;  /* 0x000000ffff167224 */ /* 0x000fe200078e00ff */
[----:B------:R-:W-:Y:S01]  /*7020*/  LEA R20, R20, UR6, 0x7 ;  /* 0x0000000614147c11 */ /* 0x000fe2000f8e38ff */
[----:B------:R-:W-:Y:S02]  /*7030*/  IMAD.MOV.U32 R4, RZ, RZ, R8 ;  /* 0x000000ffff047224 */ /* 0x000fe400078e0008 */
[----:B------:R-:W-:Y:S02]  /*7040*/  IMAD.MOV.U32 R5, RZ, RZ, R0 ;  /* 0x000000ffff057224 */ /* 0x000fe400078e0000 */
[----:B------:R-:W-:Y:S02]  /*7050*/  IMAD.MOV.U32 R6, RZ, RZ, R12 ;  /* 0x000000ffff067224 */ /* 0x000fe400078e000c */
[----:B------:R-:W-:-:S07]  /*7060*/  IMAD.SHL.U32 R15, R11, 0x40, RZ ;  /* 0x000000400b0f7824 */ /* 0x000fce00078e00ff */
.L_x_175:
[----:B------:R-:W0:Y:S01]  /*7070*/  S2R R14, SR_CgaCtaId ;  /* 0x00000000000e7919 */ /* 0x000e220000008800 */
[----:B------:R-:W-:Y:S02]  /*7080*/  MOV R7, 0x400 ;  /* 0x0000040000077802 */ /* 0x000fe40000000f00 */
[----:B------:R-:W-:-:S13]  /*7090*/  LOP3.LUT P1, RZ, R18, 0x7f, RZ, 0xc0, !PT ;  /* 0x0000007f12ff7812 */ /* 0x000fda000782c0ff */
[----:B------:R-:W1:Y:S01]  /*70a0*/  @!P1 LDC R11, c[0x0][0x500] ;  /* 0x00014000ff0b9b82 */ /* 0x000e620000000800 */
[----:B0-----:R-:W-:Y:S02]  /*70b0*/  LEA R21, R14, R7, 0x18 ;  /* 0x000000070e157211 */ /* 0x001fe400078ec0ff */
[----:B------:R-:W-:-:S03]  /*70c0*/  SHF.L.U32 R7, R5, 0x1f, RZ ;  /* 0x0000001f05077819 */ /* 0x000fc600000006ff */
[----:B------:R-:W-:-:S04]  /*70d0*/  IMAD R14, R6, 0x8, R21 ;  /* 0x00000008060e7824 */ /* 0x000fc800078e0215 */
[----:B------:R-:W0:Y:S02]  /*70e0*/  SYNCS.PHASECHK.TRANS64.TRYWAIT P0, [R14+URZ+0x70], R7 ;  /* 0x000070070e0075a7 */ /* 0x000e24000800017f */
[----:B01----:R-:W-:Y:S05]  /*70f0*/  @!P0 BRA `(.L_x_173) ;  /* 0x0000001000e88947 */ /* 0x003fea0003800000 */
.L_x_202:
[----:B0-----:R-:W-:Y:S01]  /*7100*/  PRMT R7, R9, 0x9910, RZ ;  /* 0x0000991009077816 */ /* 0x001fe200000000ff */
[----:B------:R0:W-:Y:S03]  /*7110*/  @!P1 SYNCS.ARRIVE.TRANS64 RZ, [R14+URZ], R11 ;  /* 0x0000000b0eff99a7 */ /* 0x0001e6000800003f */
[----:B------:R-:W-:-:S13]  /*7120*/  ISETP.NE.AND P0, PT, R7, 0x2, PT ;  /* 0x000000020700780c */ /* 0x000fda0003f05270 */
[----:B0-----:R-:W-:Y:S05]  /*7130*/  @P0 BRA `(.L_x_174) ;  /* 0x0000000000040947 */ /* 0x001fea0003800000 */
[----:B------:R-:W-:Y:S01]  /*7140*/  BPT.TRAP 0x1 ;  /* 0x000000040000795c */ /* 0x000fe20000300000 */
.L_x_174:
[----:B------:R-:W-:Y:S01]  /*7150*/  R2UR UR8, R6 ;  /* 0x00000000060872ca */ /* 0x000fe200000e0000 */
[----:B------:R-:W-:Y:S01]  /*7160*/  VIADD R4, R4, 0xffffffff ;  /* 0xffffffff04047836 */ /* 0x000fe20000000000 */
[----:B------:R-:W-:Y:S01]  /*7170*/  R2UR UR17, R21 ;  /* 0x00000000151172ca */ /* 0x000fe200000e0000 */
[----:B------:R-:W-:Y:S01]  /*7180*/  UIADD3 UR16, UP0, UR28, 0xf0, URZ ;  /* 0x000000f01c107890 */ /* 0x000fe2000ff1e03f */
[----:B------:R-:W-:Y:S01]  /*7190*/  R2UR UR23, R15 ;  /* 0x000000000f1772ca */ /* 0x000fe200000e0000 */
[----:B------:R-:W-:Y:S01]  /*71a0*/  UIADD3 UR32, UP1, UR28, 0x1f0, URZ ;  /* 0x000001f01c207890 */ /* 0x000fe2000ff3e03f */
[----:B------:R-:W-:Y:S01]  /*71b0*/  R2UR UR9, R14 ;  /* 0x000000000e0972ca */ /* 0x000fe200000e0000 */
[----:B------:R-:W-:Y:S01]  /*71c0*/  UPRMT UR20, URZ, 0x5410, UR15 ;  /* 0x000054103f147896 */ /* 0x000fe2000800000f */
[----:B------:R-:W-:Y:S01]  /*71d0*/  R2UR UR10, R22 ;  /* 0x00000000160a72ca */ /* 0x000fe200000e0000 */
[----:B------:R-:W-:Y:S01]  /*71e0*/  VIADD R6, R6, 0x1 ;  /* 0x0000000106067836 */ /* 0x000fe20000000000 */
[----:B------:R-:W-:Y:S01]  /*71f0*/  R2UR UR12, R13 ;  /* 0x000000000d0c72ca */ /* 0x000fe200000e0000 */
[----:B------:R-:W-:Y:S01]  /*7200*/  UPRMT UR31, URZ, 0x5410, UR13 ;  /* 0x000054103f1f7896 */ /* 0x000fe2000800000d */
[----:B------:R-:W-:Y:S01]  /*7210*/  R2UR UR26, R20 ;  /* 0x00000000141a72ca */ /* 0x000fe200000e0000 */
[----:B------:R-:W-:Y:S01]  /*7220*/  USHF.L.U32 UR8, UR8, 0xc, URZ ;  /* 0x0000000c08087899 */ /* 0x000fe2000800063f */
[----:B------:R-:W-:Y:S01]  /*7230*/  ISETP.GT.AND P1, PT, R4, 0x1, PT ;  /* 0x000000010400780c */ /* 0x000fe20003f24270 */
[----:B------:R-:W-:Y:S01]  /*7240*/  UIADD3.X UR33, URZ, UR29, URZ, UP1, !UPT ;  /* 0x0000001d3f217290 */ /* 0x000fe20008ffe43f */
[----:B------:R-:W-:Y:S01]  /*7250*/  ISETP.NE.AND P0, PT, R6, 0xe, PT ;  /* 0x0000000e0600780c */ /* 0x000fe20003f05270 */
[----:B------:R-:W-:Y:S01]  /*7260*/  ULEA UR11, UR27, UR8, 0xb ;  /* 0x000000081b0b7291 */ /* 0x000fe2000f8e583f */
[----:B------:R-:W-:Y:S01]  /*7270*/  VIADD R22, R22, 0x20 ;  /* 0x0000002016167836 */ /* 0x000fe20000000000 */
[----:B------:R-:W-:Y:S01]  /*7280*/  ULOP3.LUT UR8, UR8, 0x800, UR30, 0xf8, !UPT ;  /* 0x0000080008087892 */ /* 0x000fe2000f8ef81e */
[----:B------:R-:W-:Y:S01]  /*7290*/  SEL R14, RZ, 0x1, P0 ;  /* 0x00000001ff0e7807 */ /* 0x000fe20000000000 */
[----:B------:R-:W-:Y:S01]  /*72a0*/  ULEA UR11, UR11, UR17, 0x1 ;  /* 0x000000110b0b7291 */ /* 0x000fe2000f8e083f */
[----:B------:R-:W-:Y:S01]  /*72b0*/  SEL R6, R6, RZ, P0 ;  /* 0x000000ff06067207 */ /* 0x000fe20000000000 */
[----:B------:R-:W-:Y:S01]  /*72c0*/  ULEA UR8, UR8, UR17, 0x1 ;  /* 0x0000001108087291 */ /* 0x000fe2000f8e083f */
[----:B------:R-:W-:Y:S01]  /*72d0*/  LOP3.LUT R5, R5, R14, RZ, 0x3c, !PT ;  /* 0x0000000e05057212 */ /* 0x000fe200078e3cff */
[----:B------:R-:W-:-:S02]  /*72e0*/  UIADD3 UR21, UR11, 0x200, URZ ;  /* 0x000002000b157890 */ /* 0x000fc4000fffe03f */
[----:B------:R-:W-:Y:S02]  /*72f0*/  UIADD3.X UR17, URZ, UR29, URZ, UP0, !UPT ;  /* 0x0000001d3f117290 */ /* 0x000fe400087fe43f */
[----:B------:R-:W-:Y:S01]  /*7300*/  UIADD3 UR22, UR8, 0x1c200, URZ ;  /* 0x0001c20008167890 */ /* 0x000fe2000fffe03f */
[----:B------:R-:W-:Y:S01]  /*7310*/  UMOV UR18, 0x0 ;  /* 0x0000000000127882 */ /* 0x000fe20000000000 */
[----:B------:R-:W-:Y:S01]  /*7320*/  UMOV UR19, 0x10000000 ;  /* 0x1000000000137882 */ /* 0x000fe20000000000 */
[----:B------:R-:W-:Y:S01]  /*7330*/  UMOV UR11, UR23 ;  /* 0x00000017000b7c82 */ /* 0x000fe20008000000 */
[----:B------:R-:W-:-:S03]  /*7340*/  UMOV UR8, UR21 ;  /* 0x0000001500087c82 */ /* 0x000fc60008000000 */
[----:B------:R0:W-:Y:S02]  /*7350*/  UTMALDG.3D.MULTICAST [UR8], [UR16], UR20, desc[UR18] ;  /* 0x00001208100073b4 */ /* 0x0001e40008011814 */
[----:B0-----:R-:W-:Y:S01]  /*7360*/  UMOV UR8, UR22 ;  /* 0x0000001600087c82 */ /* 0x001fe20008000000 */
[----:B------:R-:W-:Y:S02]  /*7370*/  UMOV UR11, UR26 ;  /* 0x0000001a000b7c82 */ /* 0x000fe40008000000 */
[----:B------:R0:W-:Y:S02]  /*7380*/  UTMALDG.3D.MULTICAST [UR8], [UR32], UR31, desc[UR18] ;  /* 0x00001208200073b4 */ /* 0x0001e4000801181f */
[----:B0-----:R-:W-:Y:S05]  /*7390*/  @P1 BRA `(.L_x_175) ;  /* 0xfffffffc00341947 */ /* 0x001fea000383ffff */
.L_x_172:
[----:B------:R-:W-:Y:S05]  /*73a0*/  BSYNC B1 ;  /* 0x0000000000017941 */ /* 0x000fea0003800000 */
.L_x_171:
[----:B------:R-:W-:Y:S01]  /*73b0*/  LOP3.LUT P1, RZ, R10, 0xff, RZ, 0xc0, !PT ;  /* 0x000000ff0aff7812 */ /* 0x000fe2000782c0ff */
[C---:B------:R-:W-:Y:S01]  /*73c0*/  IMAD.IADD R12, R3.reuse, 0x1, R12 ;  /* 0x00000001030c7824 */ /* 0x040fe200078e020c */
[----:B------:R-:W-:Y:S01]  /*73d0*/  ULDC.64 UR8, c[0x0][0x650] ;  /* 0x0001940000087ab9 */ /* 0x000fe20000000a00 */
[----:B------:R-:W-:Y:S01]  /*73e0*/  ISETP.GE.U32.AND P2, PT, R3, 0xe, PT ;  /* 0x0000000e0300780c */ /* 0x000fe20003f46070 */
[----:B------:R-:W-:Y:S01]  /*73f0*/  BSSY B1, `(.L_x_176) ;  /* 0x000006b000017945 */ /* 0x000fe20003800000 */
[----:B------:R-:W-:Y:S01]  /*7400*/  IMAD.MOV.U32 R11, RZ, RZ, -0x1 ;  /* 0xffffffffff0b7424 */ /* 0x000fe200078e00ff */
[----:B------:R-:W-:Y:S01]  /*7410*/  SHF.R.U32.HI R4, RZ, 0x1, R12 ;  /* 0x00000001ff047819 */ /* 0x000fe2000001160c */
[----:B------:R-:W-:Y:S01]  /*7420*/  IMAD.MOV.U32 R20, RZ, RZ, -0x1 ;  /* 0xffffffffff147424 */ /* 0x000fe200078e00ff */
[----:B------:R-:W-:Y:S01]  /*7430*/  ISETP.GT.U32.AND P0, PT, R12, 0xd, PT ;  /* 0x0000000d0c00780c */ /* 0x000fe20003f04070 */
[----:B------:R-:W-:Y:S01]  /*7440*/  IMAD.MOV.U32 R13, RZ, RZ, -0x1 ;  /* 0xffffffffff0d7424 */ /* 0x000fe200078e00ff */
[----:B------:R-:W-:-:S02]  /*7450*/  PRMT R10, RZ, 0x7610, R10 ;  /* 0x00007610ff0a7816 */ /* 0x000fc4000000000a */
[----:B------:R-:W-:Y:S01]  /*7460*/  ISETP.LT.U32.AND P0, PT, R3, 0xe, P0 ;  /* 0x0000000e0300780c */ /* 0x000fe20000701070 */
[----:B------:R-:W0:Y:S01]  /*7470*/  @P1 S2R R6, SR_CgaCtaId ;  /* 0x0000000000061919 */ /* 0x000e220000008800 */
[----:B------:R-:W-:-:S04]  /*7480*/  @P1 MOV R5, 0x400 ;  /* 0x0000040000051802 */ /* 0x000fc80000000f00 */
[----:B0-----:R-:W-:Y:S01]  /*7490*/  @P1 LEA R6, R6, R5, 0x18 ;  /* 0x0000000506061211 */ /* 0x001fe200078ec0ff */
[----:B------:R-:W-:-:S03]  /*74a0*/  IMAD.WIDE.U32 R4, R4, -0x6db6db6d, RZ ;  /* 0x9249249304047825 */ /* 0x000fc600078e00ff */
[----:B------:R0:W-:Y:S01]  /*74b0*/  @P1 SYNCS.ARRIVE.TRANS64.A1T0 RZ, [R6+URZ+0xf8], RZ ;  /* 0x0000f8ff06ff19a7 */ /* 0x0001e2000810003f */
[----:B------:R-:W-:Y:S02]  /*74c0*/  IADD3 R16, P1, R16, UR24, RZ ;  /* 0x0000001810107c10 */ /* 0x000fe4000ff3e0ff */
[----:B------:R-:W-:Y:S02]  /*74d0*/  SHF.R.U32.HI R7, RZ, 0x2, R5 ;  /* 0x00000002ff077819 */ /* 0x000fe40000011605 */
[----:B------:R-:W-:Y:S02]  /*74e0*/  SEL R5, RZ, 0x1, !P0 ;  /* 0x00000001ff057807 */ /* 0x000fe40004000000 */
[----:B------:R-:W-:Y:S01]  /*74f0*/  IADD3.X R17, R17, UR14, RZ, P1, !PT ;  /* 0x0000000e11117c10 */ /* 0x000fe20008ffe4ff */
[----:B------:R-:W-:Y:S01]  /*7500*/  IMAD R12, R7, -0xe, R12 ;  /* 0xfffffff2070c7824 */ /* 0x000fe200078e020c */
[----:B------:R-:W-:Y:S02]  /*7510*/  ISETP.GE.U32.AND P0, PT, R16, UR8, PT ;  /* 0x0000000810007c0c */ /* 0x000fe4000bf06070 */
[----:B------:R-:W-:-:S02]  /*7520*/  LOP3.LUT R0, R0, R5, RZ, 0x3c, !PT ;  /* 0x0000000500007212 */ /* 0x000fc400078e3cff */
[----:B------:R-:W-:Y:S02]  /*7530*/  ISETP.GE.U32.AND.EX P0, PT, R17, UR9, PT, P0 ;  /* 0x0000000911007c0c */ /* 0x000fe4000bf06100 */
[----:B------:R-:W-:Y:S02]  /*7540*/  @P2 LOP3.LUT R0, R0, 0x1, R7, 0x78, !PT ;  /* 0x0000000100002812 */ /* 0x000fe400078e7807 */
[----:B------:R-:W-:-:S09]  /*7550*/  PRMT R4, RZ, 0x7610, R4 ;  /* 0x00007610ff047816 */ /* 0x000fd20000000004 */
[----:B0-----:R-:W-:Y:S05]  /*7560*/  @P0 BRA `(.L_x_177) ;  /* 0x00000004004c0947 */ /* 0x001fea0003800000 */
[----:B------:R-:W0:Y:S01]  /*7570*/  S2R R14, SR_CTAID.X ;  /* 0x00000000000e7919 */ /* 0x000e220000002500 */
[----:B------:R-:W-:Y:S01]  /*7580*/  ULDC.64 UR8, c[0x0][0x628] ;  /* 0x00018a0000087ab9 */ /* 0x000fe20000000a00 */
[----:B------:R-:W1:Y:S01]  /*7590*/  LDC R15, c[0x0][0x144] ;  /* 0x00005100ff0f7b82 */ /* 0x000e620000000800 */
[----:B------:R-:W-:Y:S01]  /*75a0*/  ISETP.NE.U32.AND P0, PT, RZ, UR8, PT ;  /* 0x00000008ff007c0c */ /* 0x000fe2000bf05070 */
[----:B------:R-:W2:Y:S01]  /*75b0*/  S2R R11, SR_CTAID.Y ;  /* 0x00000000000b7919 */ /* 0x000ea20000002600 */
[----:B------:R-:W-:Y:S01]  /*75c0*/  ULDC UR10, c[0x0][0x150] ;  /* 0x00005400000a7ab9 */ /* 0x000fe20000000800 */
[----:B------:R-:W-:Y:S01]  /*75d0*/  ULDC UR11, c[0x0][0x630] ;  /* 0x00018c00000b7ab9 */ /* 0x000fe20000000800 */
[----:B------:R-:W-:Y:S01]  /*75e0*/  ISETP.NE.AND.EX P0, PT, RZ, UR9, PT, P0 ;  /* 0x00000009ff007c0c */ /* 0x000fe2000bf05300 */
[----:B------:R-:W-:Y:S01]  /*75f0*/  IMAD.MOV.U32 R4, RZ, RZ, R16 ;  /* 0x000000ffff047224 */ /* 0x000fe200078e0010 */
[----:B0-----:R-:W-:-:S05]  /*7600*/  I2FP.F32.U32 R5, R14 ;  /* 0x0000000e00057245 */ /* 0x001fca0000201000 */
[----:B------:R-:W-:Y:S01]  /*7610*/  FMUL R20, R5, UR10 ;  /* 0x0000000a05147c20 */ /* 0x000fe20008400000 */
[----:B------:R-:W-:-:S05]  /*7620*/  IMAD.MOV.U32 R5, RZ, RZ, R17 ;  /* 0x000000ffff057224 */ /* 0x000fca00078e0011 */
[----:B--2---:R-:W-:Y:S05]  /*7630*/  @!P0 BRA `(.L_x_178) ;  /* 0x0000000000288947 */ /* 0x004fea0003800000 */
[----:B------:R-:W-:Y:S02]  /*7640*/  ULDC UR10, c[0x0][0x634] ;  /* 0x00018d00000a7ab9 */ /* 0x000fe40000000800 */
[----:B------:R-:W-:-:S05]  /*7650*/  IADD3 R5, P0, R16, UR10, RZ ;  /* 0x0000000a10057c10 */ /* 0x000fca000ff1e0ff */
[----:B------:R-:W-:-:S04]  /*7660*/  IMAD.X R13, RZ, RZ, R17, P0 ;  /* 0x000000ffff0d7224 */ /* 0x000fc800000e0611 */
[----:B------:R-:W-:-:S04]  /*7670*/  IMAD.WIDE.U32 R6, R13, UR8, RZ ;  /* 0x000000080d067c25 */ /* 0x000fc8000f8e00ff */
[----:B------:R-:W-:-:S04]  /*7680*/  IMAD.WIDE.U32 R6, P0, R5, UR9, R6 ;  /* 0x0000000905067c25 */ /* 0x000fc8000f800006 */
[----:B------:R-:W-:-:S04]  /*7690*/  IMAD.WIDE.U32 R4, R5, UR8, RZ ;  /* 0x0000000805047c25 */ /* 0x000fc8000f8e00ff */
[----:B------:R-:W-:Y:S01]  /*76a0*/  IMAD.MOV.U32 R4, RZ, RZ, R7 ;  /* 0x000000ffff047224 */ /* 0x000fe200078e0007 */
[----:B------:R-:W-:Y:S01]  /*76b0*/  IADD3 RZ, P1, R5, R6, RZ ;  /* 0x0000000605ff7210 */ /* 0x000fe20007f3e0ff */
[----:B------:R-:W-:-:S04]  /*76c0*/  IMAD.X R5, RZ, RZ, RZ, P0 ;  /* 0x000000ffff057224 */ /* 0x000fc800000e06ff */
[----:B------:R-:W-:-:S08]  /*76d0*/  IMAD.WIDE.U32.X R4, R13, UR9, R4, P1 ;  /* 0x000000090d047c25 */ /* 0x000fd000088e0404 */
.L_x_178:
[--C-:B------:R-:W-:Y:S01]  /*76e0*/  SHF.R.U64 R13, R4, UR11, R5.reuse ;  /* 0x0000000b040d7c19 */ /* 0x100fe20008001205 */
[----:B------:R-:W0:Y:S01]  /*76f0*/  F2I.U32.TRUNC.NTZ R20, R20 ;  /* 0x0000001400147305 */ /* 0x000e22000020f000 */
[----:B------:R-:W-:Y:S01]  /*7700*/  SHF.R.U32.HI R4, RZ, UR11, R5 ;  /* 0x0000000bff047c19 */ /* 0x000fe20008011605 */
[----:B------:R-:W-:Y:S01]  /*7710*/  ULDC.64 UR8, c[0x0][0x620] ;  /* 0x0001880000087ab9 */ /* 0x000fe20000000a00 */
[----:B------:R-:W-:Y:S01]  /*7720*/  IADD3 R7, P0, RZ, -R13, RZ ;  /* 0x8000000dff077210 */ /* 0x000fe20007f1e0ff */
[----:B------:R-:W-:Y:S01]  /*7730*/  ULDC.64 UR10, c[0x0][0x640] ;  /* 0x00019000000a7ab9 */ /* 0x000fe20000000a00 */
[----:B------:R-:W2:Y:S03]  /*7740*/  LDC R22, c[0x0][0x148] ;  /* 0x00005200ff167b82 */ /* 0x000ea60000000800 */
[----:B------:R-:W-:Y:S01]  /*7750*/  IMAD.X R4, RZ, RZ, ~R4, P0 ;  /* 0x000000ffff047224 */ /* 0x000fe200000e0e04 */
[----:B------:R-:W-:-:S03]  /*7760*/  ISETP.NE.U32.AND P0, PT, RZ, UR10, PT ;  /* 0x0000000aff007c0c */ /* 0x000fc6000bf05070 */
[----:B------:R-:W-:Y:S01]  /*7770*/  IMAD R6, R4, UR8, RZ ;  /* 0x0000000804067c24 */ /* 0x000fe2000f8e02ff */
[----:B------:R-:W-:Y:S01]  /*7780*/  ISETP.NE.AND.EX P0, PT, RZ, UR11, PT, P0 ;  /* 0x0000000bff007c0c */ /* 0x000fe2000bf05300 */
[----:B------:R-:W-:Y:S01]  /*7790*/  IMAD.WIDE.U32 R4, R7, UR8, R16 ;  /* 0x0000000807047c25 */ /* 0x000fe2000f8e0010 */
[----:B------:R-:W-:-:S03]  /*77a0*/  ULDC UR8, c[0x0][0x618] ;  /* 0x0001860000087ab9 */ /* 0x000fc60000000800 */
[----:B------:R-:W-:Y:S01]  /*77b0*/  IMAD R7, R7, UR9, R6 ;  /* 0x0000000907077c24 */ /* 0x000fe2000f8e0206 */
[----:B------:R-:W-:Y:S01]  /*77c0*/  ULDC UR9, c[0x0][0x154] ;  /* 0x0000550000097ab9 */ /* 0x000fe20000000800 */
[----:B0-----:R-:W-:Y:S02]  /*77d0*/  IMAD.MOV R6, RZ, RZ, -R20 ;  /* 0x000000ffff067224 */ /* 0x001fe400078e0a14 */
[----:B------:R-:W-:Y:S02]  /*77e0*/  IMAD.IADD R5, R5, 0x1, R7 ;  /* 0x0000000105057824 */ /* 0x000fe400078e0207 */
[----:B-1----:R-:W-:Y:S01]  /*77f0*/  IMAD R14, R15, R6, R14 ;  /* 0x000000060f0e7224 */ /* 0x002fe200078e020e */
[----:B------:R-:W-:Y:S02]  /*7800*/  I2FP.F32.U32 R6, R11 ;  /* 0x0000000b00067245 */ /* 0x000fe40000201000 */
[--C-:B------:R-:W-:Y:S02]  /*7810*/  SHF.R.U64 R15, R4, UR8, R5.reuse ;  /* 0x00000008040f7c19 */ /* 0x100fe40008001205 */
[----:B------:R-:W-:Y:S01]  /*7820*/  SHF.R.U32.HI R4, RZ, UR8, R5 ;  /* 0x00000008ff047c19 */ /* 0x000fe20008011605 */
[----:B------:R-:W-:Y:S01]  /*7830*/  FMUL R6, R6, UR9 ;  /* 0x0000000906067c20 */ /* 0x000fe20008400000 */
[----:B------:R-:W-:-:S02]  /*7840*/  ULDC UR8, c[0x0][0x608] ;  /* 0x0001820000087ab9 */ /* 0x000fc40000000800 */
[--C-:B------:R-:W-:Y:S01]  /*7850*/  SHF.R.U64 R21, R15, UR8, R4.reuse ;  /* 0x000000080f157c19 */ /* 0x100fe20008001204 */
[----:B------:R0:W1:Y:S01]  /*7860*/  F2I.U32.TRUNC.NTZ R24, R6 ;  /* 0x0000000600187305 */ /* 0x000062000020f000 */
[----:B------:R-:W-:Y:S01]  /*7870*/  SHF.R.U32.HI R4, RZ, UR8, R4 ;  /* 0x00000008ff047c19 */ /* 0x000fe20008011604 */
[----:B------:R-:W-:-:S03]  /*7880*/  ULDC UR8, c[0x0][0x658] ;  /* 0x0001960000087ab9 */ /* 0x000fc60000000800 */
[--C-:B------:R-:W-:Y:S02]  /*7890*/  SHF.R.U64 R20, R21, UR8, R4.reuse ;  /* 0x0000000815147c19 */ /* 0x100fe40008001204 */
[----:B------:R-:W-:-:S03]  /*78a0*/  SHF.R.U32.HI R23, RZ, UR8, R4 ;  /* 0x00000008ff177c19 */ /* 0x000fc60008011604 */
[----:B------:R-:W-:Y:S02]  /*78b0*/  IMAD.MOV.U32 R4, RZ, RZ, R20 ;  /* 0x000000ffff047224 */ /* 0x000fe400078e0014 */
[----:B------:R-:W-:Y:S01]  /*78c0*/  IMAD.MOV.U32 R5, RZ, RZ, R23 ;  /* 0x000000ffff057224 */ /* 0x000fe200078e0017 */
[----:B0-----:R-:W-:Y:S06]  /*78d0*/  @!P0 BRA `(.L_x_179) ;  /* 0x0000000000288947 */ /* 0x001fec0003800000 */
        /* <DEDUP_REMOVED lines=10> */
.L_x_179:
[----:B------:R-:W-:Y:S01]  /*7980*/  ISETP.NE.AND P0, PT, R2, 0x1, PT ;  /* 0x000000010200780c */ /* 0x000fe20003f05270 */
[----:B------:R-:W-:Y:S01]  /*7990*/  ULDC UR8, c[0x0][0x648] ;  /* 0x0001920000087ab9 */ /* 0x000fe20000000800 */
[----:B-1----:R-:W-:Y:S01]  /*79a0*/  IMAD.MOV R24, RZ, RZ, -R24 ;  /* 0x000000ffff187224 */ /* 0x002fe200078e0a18 */
[----:B------:R-:W-:Y:S01]  /*79b0*/  SHF.R.U64 R4, R4, UR8, R5 ;  /* 0x0000000804047c19 */ /* 0x000fe20008001205 */
[----:B------:R-:W-:Y:S01]  /*79c0*/  ULDC UR8, c[0x0][0x638] ;  /* 0x00018e0000087ab9 */ /* 0x000fe20000000800 */
[----:B------:R-:W-:Y:S01]  /*79d0*/  LOP3.LUT R21, R21, UR7, RZ, 0xc0, !PT ;  /* 0x0000000715157c12 */ /* 0x000fe2000f8ec0ff */
[----:B------:R-:W-:Y:S02]  /*79e0*/  ULDC UR9, c[0x0][0x610] ;  /* 0x0001840000097ab9 */ /* 0x000fe40000000800 */
[----:B------:R-:W-:Y:S02]  /*79f0*/  IMAD.MOV R5, RZ, RZ, -R4 ;  /* 0x000000ffff057224 */ /* 0x000fe400078e0a04 */
[----:B------:R-:W-:-:S02]  /*7a00*/  IMAD R21, R4, UR5, R21 ;  /* 0x0000000504157c24 */ /* 0x000fc4000f8e0215 */
[----:B------:R-:W-:Y:S01]  /*7a10*/  IMAD R20, R5, UR8, R20 ;  /* 0x0000000805147c24 */ /* 0x000fe2000f8e0214 */
[----:B------:R-:W-:Y:S01]  /*7a20*/  ULDC UR8, c[0x0][0x600] ;  /* 0x0001800000087ab9 */ /* 0x000fe20000000800 */
[----:B--2---:R-:W-:Y:S01]  /*7a30*/  @P0 IMAD R14, R22, R24, R11 ;  /* 0x00000018160e0224 */ /* 0x004fe200078e020b */
[----:B------:R-:W-:Y:S01]  /*7a40*/  LOP3.LUT R11, R15, UR4, RZ, 0xc0, !PT ;  /* 0x000000040f0b7c12 */ /* 0x000fe2000f8ec0ff */
[----:B------:R-:W-:Y:S02]  /*7a50*/  IMAD.MOV.U32 R4, RZ, RZ, 0x1 ;  /* 0x00000001ff047424 */ /* 0x000fe400078e00ff */
[----:B------:R-:W-:Y:S02]  /*7a60*/  IMAD R14, R21, UR9, R14 ;  /* 0x00000009150e7c24 */ /* 0x000fe4000f8e020e */
[----:B------:R-:W-:-:S05]  /*7a70*/  IMAD R11, R20, UR8, R11 ;  /* 0x00000008140b7c24 */ /* 0x000fca000f8e020b */
[----:B------:R-:W-:Y:S02]  /*7a80*/  SEL R20, R11, R14, !P0 ;  /* 0x0000000e0b147207 */ /* 0x000fe40004000000 */
[----:B------:R-:W-:-:S07]  /*7a90*/  SEL R11, R14, R11, !P0 ;  /* 0x0000000b0e0b7207 */ /* 0x000fce0004000000 */
.L_x_177:
[----:B------:R-:W-:Y:S05]  /*7aa0*/  BSYNC B1 ;  /* 0x0000000000017941 */ /* 0x000fea0003800000 */
.L_x_176:
[----:B------:R-:W-:-:S13]  /*7ab0*/  LOP3.LUT P0, RZ, R4, 0xff, RZ, 0xc0, !PT ;  /* 0x000000ff04ff7812 */ /* 0x000fda000780c0ff */
[----:B------:R-:W-:Y:S05]  /*7ac0*/  @P0 BRA `(.L_x_180) ;  /* 0xfffffff400300947 */ /* 0x000fea000383ffff */
[----:B------:R-:W-:Y:S05]  /*7ad0*/  BSYNC B0 ;  /* 0x0000000000007941 */ /* 0x000fea0003800000 */
.L_x_169:
[----:B------:R-:W-:-:S03]  /*7ae0*/  UMOV UR8, 0xffffffff ;  /* 0xffffffff00087882 */ /* 0x000fc60000000000 */
[----:B------:R-:W-:Y:S05]  /*7af0*/  BRA.DIV UR8, `(.L_x_181) ;  /* 0x0000000a087c7947 */ /* 0x000fea000b800000 */
[----:B------:R-:W-:-:S13]  /*7b00*/  ELECT P6, URZ, PT ;  /* 0x00000000003f782f */ /* 0x000fda00038c0000 */
.L_x_205:
[----:B------:R-:W-:Y:S04]  /*7b10*/  BSSY B0, `(.L_x_182) ;  /* 0x0000085000007945 */ /* 0x000fe80003800000 */
[----:B------:R-:W-:Y:S05]  /*7b20*/  @!P6 BRA `(.L_x_183) ;  /* 0x00000008000ce947 */ /* 0x000fea0003800000 */
[----:B------:R-:W-:-:S04]  /*7b30*/  LOP3.LUT R19, R19, 0x2, RZ, 0xfc, !PT ;  /* 0x0000000213137812 */ /* 0x000fc800078efcff */
[----:B------:R-:W-:-:S13]  /*7b40*/  ISETP.NE.AND P0, PT, R19, 0x3, PT ;  /* 0x000000031300780c */ /* 0x000fda0003f05270 */
[----:B------:R-:W-:Y:S05]  /*7b50*/  @!P0 BRA `(.L_x_184) ;  /* 0x0000000000048947 */ /* 0x000fea0003800000 */
[----:B------:R-:W-:Y:S01]  /*7b60*/  BPT.TRAP 0x1 ;  /* 0x000000040000795c */ /* 0x000fe20000300000 */
.L_x_184:
[----:B------:R-:W0:Y:S01]  /*7b70*/  S2R R3, SR_CgaCtaId ;  /* 0x0000000000037919 */ /* 0x000e220000008800 */
[----:B------:R-:W-:-:S04]  /*7b80*/  MOV R2, 0x400 ;  /* 0x0000040000027802 */ /* 0x000fc80000000f00 */
[----:B0-----:R-:W-:Y:S02]  /*7b90*/  LEA R3, R3, R2, 0x18 ;  /* 0x0000000203037211 */ /* 0x001fe400078ec0ff */
[----:B------:R-:W-:-:S03]  /*7ba0*/  SHF.L.U32 R2, R0, 0x1f, RZ ;  /* 0x0000001f00027819 */ /* 0x000fc600000006ff */
[----:B------:R-:W-:-:S04]  /*7bb0*/  VIADD R3, R3, 0x70 ;  /* 0x0000007003037836 */ /* 0x000fc80000000000 */
[C---:B------:R-:W-:Y:S02]  /*7bc0*/  IMAD R7, R12.reuse, 0x8, R3 ;  /* 0x000000080c077824 */ /* 0x040fe400078e0203 */
[----:B------:R-:W-:Y:S02]  /*7bd0*/  VIADD R12, R12, 0x1 ;  /* 0x000000010c0c7836 */ /* 0x000fe40000000000 */
[----:B------:R-:W0:Y:S03]  /*7be0*/  SYNCS.PHASECHK.TRANS64.TRYWAIT P0, [R7+URZ], R2 ;  /* 0x00000002070075a7 */ /* 0x000e26000800017f */
[----:B------:R-:W-:-:S04]  /*7bf0*/  ISETP.NE.AND P1, PT, R12, 0xe, PT ;  /* 0x0000000e0c00780c */ /* 0x000fc80003f25270 */
[----:B------:R-:W-:Y:S02]  /*7c00*/  SEL R5, RZ, 0x1, P1 ;  /* 0x00000001ff057807 */ /* 0x000fe40000800000 */
[----:B------:R-:W-:Y:S02]  /*7c10*/  SEL R12, R12, RZ, P1 ;  /* 0x000000ff0c0c7207 */ /* 0x000fe40000800000 */
[----:B------:R-:W-:-:S03]  /*7c20*/  LOP3.LUT R5, R0, R5, RZ, 0x3c, !PT ;  /* 0x0000000500057212 */ /* 0x000fc600078e3cff */
[----:B------:R-:W-:Y:S01]  /*7c30*/  IMAD R9, R12, 0x8, R3 ;  /* 0x000000080c097824 */ /* 0x000fe200078e0203 */
[----:B------:R-:W-:Y:S01]  /*7c40*/  SHF.L.U32 R4, R5, 0x1f, RZ ;  /* 0x0000001f05047819 */ /* 0x000fe200000006ff */
[----:B0-----:R-:W-:Y:S06]  /*7c50*/  @!P0 BRA `(.L_x_185) ;  /* 0x0000000800448947 */ /* 0x001fec0003800000 */
.L_x_206:
[----:B------:R-:W1:Y:S01]  /*7c60*/  SYNCS.PHASECHK.TRANS64.TRYWAIT P0, [R9+URZ], R4 ;  /* 0x00000004090075a7 */ /* 0x000e62000800017f */
[----:B------:R-:W-:-:S05]  /*7c70*/  VIADD R0, R12, 0x1 ;  /* 0x000000010c007836 */ /* 0x000fca0000000000 */
[----:B------:R-:W-:-:S04]  /*7c80*/  ISETP.NE.AND P1, PT, R0, 0xe, PT ;  /* 0x0000000e0000780c */ /* 0x000fc80003f25270 */
[----:B0-----:R-:W-:Y:S02]  /*7c90*/  SEL R2, RZ, 0x1, P1 ;  /* 0x00000001ff027807 */ /* 0x001fe40000800000 */
[----:B------:R-:W-:Y:S02]  /*7ca0*/  SEL R0, R0, RZ, P1 ;  /* 0x000000ff00007207 */ /* 0x000fe40000800000 */
[----:B------:R-:W-:-:S03]  /*7cb0*/  LOP3.LUT R7, R5, R2, RZ, 0x3c, !PT ;  /* 0x0000000205077212 */ /* 0x000fc600078e3cff */
[----:B------:R-:W-:Y:S01]  /*7cc0*/  IMAD R6, R0, 0x8, R3 ;  /* 0x0000000800067824 */ /* 0x000fe200078e0203 */
[----:B------:R-:W-:Y:S01]  /*7cd0*/  SHF.L.U32 R5, R7, 0x1f, RZ ;  /* 0x0000001f07057819 */ /* 0x000fe200000006ff */
[----:B-1----:R-:W-:Y:S06]  /*7ce0*/  @!P0 BRA `(.L_x_186) ;  /* 0x0000000800348947 */ /* 0x002fec0003800000 */
.L_x_207:
[----:B------:R-:W1:Y:S01]  /*7cf0*/  SYNCS.PHASECHK.TRANS64.TRYWAIT P0, [R6+URZ], R5 ;  /* 0x00000005060075a7 */ /* 0x000e62000800017f */
[----:B------:R-:W-:-:S05]  /*7d00*/  VIADD R0, R0, 0x1 ;  /* 0x0000000100007836 */ /* 0x000fca0000000000 */
[----:B------:R-:W-:-:S04]  /*7d10*/  ISETP.NE.AND P1, PT, R0, 0xe, PT ;  /* 0x0000000e0000780c */ /* 0x000fc80003f25270 */
[----:B------:R-:W-:Y:S02]  /*7d20*/  SEL R2, RZ, 0x1, P1 ;  /* 0x00000001ff027807 */ /* 0x000fe40000800000 */
[----:B------:R-:W-:Y:S02]  /*7d30*/  SEL R0, R0, RZ, P1 ;  /* 0x000000ff00007207 */ /* 0x000fe40000800000 */
[----:B------:R-:W-:-:S03]  /*7d40*/  LOP3.LUT R7, R7, R2, RZ, 0x3c, !PT ;  /* 0x0000000207077212 */ /* 0x000fc600078e3cff */
[----:B0-----:R-:W-:Y:S01]  /*7d50*/  IMAD R9, R0, 0x8, R3 ;  /* 0x0000000800097824 */ /* 0x001fe200078e0203 */
[----:B------:R-:W-:Y:S01]  /*7d60*/  SHF.L.U32 R4, R7, 0x1f, RZ ;  /* 0x0000001f07047819 */ /* 0x000fe200000006ff */
[----:B-1----:R-:W-:Y:S06]  /*7d70*/  @!P0 BRA `(.L_x_187) ;  /* 0x0000000800248947 */ /* 0x002fec0003800000 */
.L_x_208:
        /* <DEDUP_REMOVED lines=9> */
.L_x_209:
        /* <DEDUP_REMOVED lines=9> */
.L_x_210:
        /* <DEDUP_REMOVED lines=9> */
.L_x_211:
        /* <DEDUP_REMOVED lines=9> */
.L_x_212:
        /* <DEDUP_REMOVED lines=9> */
.L_x_213:
        /* <DEDUP_REMOVED lines=9> */
.L_x_214:
        /* <DEDUP_REMOVED lines=9> */
.L_x_215:
        /* <DEDUP_REMOVED lines=9> */
.L_x_216:
        /* <DEDUP_REMOVED lines=9> */
.L_x_217:
[----:B------:R-:W1:Y:S01]  /*8290*/  SYNCS.PHASECHK.TRANS64.TRYWAIT P0, [R6+URZ], R5 ;  /* 0x00000005060075a7 */ /* 0x000e62000800017f */
[----:B------:R-:W-:-:S05]  /*82a0*/  VIADD R0, R0, 0x1 ;  /* 0x0000000100007836 */ /* 0x000fca0000000000 */
[----:B------:R-:W-:-:S04]  /*82b0*/  ISETP.NE.AND P1, PT, R0, 0xe, PT ;  /* 0x0000000e0000780c */ /* 0x000fc80003f25270 */
[----:B------:R-:W-:Y:S02]  /*82c0*/  SEL R2, RZ, 0x1, P1 ;  /* 0x00000001ff027807 */ /* 0x000fe40000800000 */
[----:B------:R-:W-:Y:S02]  /*82d0*/  SEL R0, R0, RZ, P1 ;  /* 0x000000ff00007207 */ /* 0x000fe40000800000 */
[----:B------:R-:W-:Y:S01]  /*82e0*/  LOP3.LUT R2, R7, R2, RZ, 0x3c, !PT ;  /* 0x0000000207027212 */ /* 0x000fe200078e3cff */
[----:B-1----:R-:W-:Y:S06]  /*82f0*/  @!P0 BRA `(.L_x_197) ;  /* 0x00000004008c8947 */ /* 0x002fec0003800000 */
.L_x_218:
[----:B------:R-:W-:Y:S01]  /*8300*/  IMAD R3, R0, 0x8, R3 ;  /* 0x0000000800037824 */ /* 0x000fe200078e0203 */
[----:B------:R-:W-:-:S07]  /*8310*/  SHF.L.U32 R0, R2, 0x1f, RZ ;  /* 0x0000001f02007819 */ /* 0x000fce00000006ff */
.L_x_198:
[----:B--2---:R2:W3:Y:S02]  /*8320*/  SYNCS.PHASECHK.TRANS64.TRYWAIT P0, [R3+URZ], R0 ;  /* 0x00000000030075a7 */ /* 0x0044e4000800017f */
[----:B---3--:R-:W-:Y:S05]  /*8330*/  @!P0 NANOSLEEP.SYNCS 0x989680 ;  /* 0x009896800000895d */ /* 0x008fea0003900000 */
[----:B------:R-:W3:Y:S02]  /*8340*/  @!P0 SYNCS.PHASECHK.TRANS64 P0, [R3+URZ], R0 ;  /* 0x00000000030085a7 */ /* 0x000ee4000800007f */
[----:B---3--:R-:W-:Y:S05]  /*8350*/  @!P0 BRA `(.L_x_198) ;  /* 0xfffffffc00f08947 */ /* 0x008fea000383ffff */
.L_x_183:
[----:B------:R-:W-:Y:S05]  /*8360*/  BSYNC B0 ;  /* 0x0000000000007941 */ /* 0x000fea0003800000 */
.L_x_182:
[----:B------:R-:W-:Y:S05]  /*8370*/  EXIT ;  /* 0x000000000000794d */ /* 0x000fea0003800000 */
.L_x_22:
[----:B---3--:R3:W4:Y:S02]  /*8380*/  SYNCS.PHASECHK.TRANS64.TRYWAIT P1, [R3+URZ], R0 ;  /* 0x00000000030075a7 */ /* 0x008724000802017f */
[----:B----4-:R-:W-:Y:S05]  /*8390*/  @!P1 NANOSLEEP.SYNCS 0x989680 ;  /* 0x009896800000995d */ /* 0x010fea0003900000 */
[----:B------:R-:W4:Y:S02]  /*83a0*/  @!P1 SYNCS.PHASECHK.TRANS64 P1, [R3+URZ], R0 ;  /* 0x00000000030095a7 */ /* 0x000f24000802007f */
[----:B----4-:R-:W-:Y:S05]  /*83b0*/  @!P1 BRA `(.L_x_22) ;  /* 0xfffffffc00f09947 */ /* 0x010fea000383ffff */
[----:B------:R-:W-:Y:S05]  /*83c0*/  BRA `(.L_x_21) ;  /* 0xffffff9000ac7947 */ /* 0x000fea000383ffff */
.L_x_27:
[----:B-1----:R1:W2:Y:S02]  /*83d0*/  SYNCS.PHASECHK.TRANS64.TRYWAIT P1, [R5+URZ], R4 ;  /* 0x00000004050075a7 */ /* 0x0022a4000802017f */
[----:B--2---:R-:W-:Y:S05]  /*83e0*/  @!P1 NANOSLEEP.SYNCS 0x989680 ;  /* 0x009896800000995d */ /* 0x004fea0003900000 */
[----:B------:R-:W2:Y:S02]  /*83f0*/  @!P1 SYNCS.PHASECHK.TRANS64 P1, [R5+URZ], R4 ;  /* 0x00000004050095a7 */ /* 0x000ea4000802007f */
[----:B--2---:R-:W-:Y:S05]  /*8400*/  @!P1 BRA `(.L_x_27) ;  /* 0xfffffffc00f09947 */ /* 0x004fea000383ffff */
[----:B------:R-:W-:Y:S05]  /*8410*/  BRA `(.L_x_26) ;  /* 0xffffff94005c7947 */ /* 0x000fea000383ffff */
.L_x_170:
[----:B------:R-:W-:Y:S01]  /*8420*/  BSSY B1, `(.L_x_199) ;  /* 0x0000006000017945 */ /* 0x000fe20003800000 */
[----:B------:R-:W-:-:S07]  /*8430*/  IMAD.MOV.U32 R15, RZ, RZ, -0x1 ;  /* 0xffffffffff0f7424 */ /* 0x000fce00078e00ff */
[----:B------:R-:W-:Y:S05]  /*8440*/  WARPSYNC.COLLECTIVE R15, `(.L_x_200) ;  /* 0x000000000f0c7348 */ /* 0x000fea0003c00000 */
[----:B------:R-:W-:Y:S02]  /*8450*/  ELECT P6, UR62, PT ;  /* 0x00000000003e782f */ /* 0x000fe400038c0000 */
[----:B------:R-:W-:Y:S01]  /*8460*/  MOV R14, UR62 ;  /* 0x0000003e000e7c02 */ /* 0x000fe20008000f00 */
[----:B------:R-:W-:Y:S10]  /*8470*/  ENDCOLLECTIVE ;  /* 0x000000000000791b */ /* 0x000ff40003800000 */
.L_x_200:
[----:B------:R-:W-:Y:S05]  /*8480*/  BSYNC B1 ;  /* 0x0000000000017941 */ /* 0x000fea0003800000 */
.L_x_199:
[----:B------:R-:W-:Y:S05]  /*8490*/  BRA `(.L_x_201) ;  /* 0xffffffe800c87947 */ /* 0x000fea000383ffff */
.L_x_173:
[----:B0-----:R0:W1:Y:S02]  /*84a0*/  SYNCS.PHASECHK.TRANS64.TRYWAIT P0, [R14+URZ+0x70], R7 ;  /* 0x000070070e0075a7 */ /* 0x001064000800017f */
[----:B-1----:R-:W-:Y:S05]  /*84b0*/  @!P0 NANOSLEEP.SYNCS 0x989680 ;  /* 0x009896800000895d */ /* 0x002fea0003900000 */
[----:B------:R-:W1:Y:S02]  /*84c0*/  @!P0 SYNCS.PHASECHK.TRANS64 P0, [R14+URZ+0x70], R7 ;  /* 0x000070070e0085a7 */ /* 0x000e64000800007f */
[----:B-1----:R-:W-:Y:S05]  /*84d0*/  @!P0 BRA `(.L_x_173) ;  /* 0xfffffffc00f08947 */ /* 0x002fea000383ffff */
[----:B------:R-:W-:Y:S05]  /*84e0*/  BRA `(.L_x_202) ;  /* 0xffffffec00047947 */ /* 0x000fea000383ffff */
.L_x_181:
[----:B------:R-:W-:Y:S01]  /*84f0*/  BSSY B0, `(.L_x_203) ;  /* 0x0000006000007945 */ /* 0x000fe20003800000 */
[----:B------:R-:W-:-:S07]  /*8500*/  IMAD.MOV.U32 R15, RZ, RZ, -0x1 ;  /* 0xffffffffff0f7424 */ /* 0x000fce00078e00ff */
[----:B------:R-:W-:Y:S05]  /*8510*/  WARPSYNC.COLLECTIVE R15, `(.L_x_204) ;  /* 0x000000000f0c7348 */ /* 0x000fea0003c00000 */
[----:B------:R-:W-:Y:S02]  /*8520*/  ELECT P6, UR62, PT ;  /* 0x00000000003e782f */ /* 0x000fe400038c0000 */
[----:B------:R-:W-:Y:S01]  /*8530*/  MOV R14, UR62 ;  /* 0x0000003e000e7c02 */ /* 0x000fe20008000f00 */
[----:B------:R-:W-:Y:S10]  /*8540*/  ENDCOLLECTIVE ;  /* 0x000000000000791b */ /* 0x000ff40003800000 */
.L_x_204:
[----:B------:R-:W-:Y:S05]  /*8550*/  BSYNC B0 ;  /* 0x0000000000007941 */ /* 0x000fea0003800000 */
.L_x_203:
[----:B------:R-:W-:Y:S05]  /*8560*/  BRA `(.L_x_205) ;  /* 0xfffffff400687947 */ /* 0x000fea000383ffff */
.L_x_185:
[----:B0-----:R0:W1:Y:S02]  /*8570*/  SYNCS.PHASECHK.TRANS64.TRYWAIT P0, [R7+URZ], R2 ;  /* 0x00000002070075a7 */ /* 0x001064000800017f */
[----:B-1----:R-:W-:Y:S05]  /*8580*/  @!P0 NANOSLEEP.SYNCS 0x989680 ;  /* 0x009896800000895d */ /* 0x002fea0003900000 */
[----:B------:R-:W1:Y:S02]  /*8590*/  @!P0 SYNCS.PHASECHK.TRANS64 P0, [R7+URZ], R2 ;  /* 0x00000002070085a7 */ /* 0x000e64000800007f */
[----:B-1----:R-:W-:Y:S05]  /*85a0*/  @!P0 BRA `(.L_x_185) ;  /* 0xfffffffc00f08947 */ /* 0x002fea000383ffff */
[----:B------:R-:W-:Y:S05]  /*85b0*/  BRA `(.L_x_206) ;  /* 0xfffffff400a87947 */ /* 0x000fea000383ffff */
.L_x_186:
[----:B0-----:R0:W1:Y:S02]  /*85c0*/  SYNCS.PHASECHK.TRANS64.TRYWAIT P0, [R9+URZ], R4 ;  /* 0x00000004090075a7 */ /* 0x001064000800017f */
[----:B-1----:R-:W-:Y:S05]  /*85d0*/  @!P0 NANOSLEEP.SYNCS 0x989680 ;  /* 0x009896800000895d */ /* 0x002fea0003900000 */
[----:B------:R-:W1:Y:S02]  /*85e0*/  @!P0 SYNCS.PHASECHK.TRANS64 P0, [R9+URZ], R4 ;  /* 0x00000004090085a7 */ /* 0x000e64000800007f */
[----:B-1----:R-:W-:Y:S05]  /*85f0*/  @!P0 BRA `(.L_x_186) ;  /* 0xfffffffc00f08947 */ /* 0x002fea000383ffff */
[----:B------:R-:W-:Y:S05]  /*8600*/  BRA `(.L_x_207) ;  /* 0xfffffff400b87947 */ /* 0x000fea000383ffff */
.L_x_187:
[----:B0-----:R0:W1:Y:S02]  /*8610*/  SYNCS.PHASECHK.TRANS64.TRYWAIT P0, [R6+URZ], R5 ;  /* 0x00000005060075a7 */ /* 0x001064000800017f */
[----:B-1----:R-:W-:Y:S05]  /*8620*/  @!P0 NANOSLEEP.SYNCS 0x989680 ;  /* 0x009896800000895d */ /* 0x002fea0003900000 */
[----:B------:R-:W1:Y:S02]  /*8630*/  @!P0 SYNCS.PHASECHK.TRANS64 P0, [R6+URZ], R5 ;  /* 0x00000005060085a7 */ /* 0x000e64000800007f */
[----:B-1----:R-:W-:Y:S05]  /*8640*/  @!P0 BRA `(.L_x_187) ;  /* 0xfffffffc00f08947 */ /* 0x002fea000383ffff */
[----:B------:R-:W-:Y:S05]  /*8650*/  BRA `(.L_x_208) ;  /* 0xfffffff400c87947 */ /* 0x000fea000383ffff */
.L_x_188:
[----:B0-----:R0:W1:Y:S02]  /*8660*/  SYNCS.PHASECHK.TRANS64.TRYWAIT P0, [R9+URZ], R4 ;  /* 0x00000004090075a7 */ /* 0x001064000800017f */
[----:B-1----:R-:W-:Y:S05]  /*8670*/  @!P0 NANOSLEEP.SYNCS 0x989680 ;  /* 0x009896800000895d */ /* 0x002fea0003900000 */
[----:B------:R-:W1:Y:S02]  /*8680*/  @!P0 SYNCS.PHASECHK.TRANS64 P0, [R9+URZ], R4 ;  /* 0x00000004090085a7 */ /* 0x000e64000800007f */
[----:B-1----:R-:W-:Y:S05]  /*8690*/  @!P0 BRA `(.L_x_188) ;  /* 0xfffffffc00f08947 */ /* 0x002fea000383ffff */
[----:B------:R-:W-:Y:S05]  /*86a0*/  BRA `(.L_x_209) ;  /* 0xfffffff400d87947 */ /* 0x000fea000383ffff */
.L_x_189:
[----:B0-----:R0:W1:Y:S02]  /*86b0*/  SYNCS.PHASECHK.TRANS64.TRYWAIT P0, [R6+URZ], R5 ;  /* 0x00000005060075a7 */ /* 0x001064000800017f */
[----:B-1----:R-:W-:Y:S05]  /*86c0*/  @!P0 NANOSLEEP.SYNCS 0x989680 ;  /* 0x009896800000895d */ /* 0x002fea0003900000 */
[----:B------:R-:W1:Y:S02]  /*86d0*/  @!P0 SYNCS.PHASECHK.TRANS64 P0, [R6+URZ], R5 ;  /* 0x00000005060085a7 */ /* 0x000e64000800007f */
[----:B-1----:R-:W-:Y:S05]  /*86e0*/  @!P0 BRA `(.L_x_189) ;  /* 0xfffffffc00f08947 */ /* 0x002fea000383ffff */
[----:B------:R-:W-:Y:S05]  /*86f0*/  BRA `(.L_x_210) ;  /* 0xfffffff400e87947 */ /* 0x000fea000383ffff */
.L_x_190:
[----:B0-----:R0:W1:Y:S02]  /*8700*/  SYNCS.PHASECHK.TRANS64.TRYWAIT P0, [R9+URZ], R4 ;  /* 0x00000004090075a7 */ /* 0x001064000800017f */
[----:B-1----:R-:W-:Y:S05]  /*8710*/  @!P0 NANOSLEEP.SYNCS 0x989680 ;  /* 0x009896800000895d */ /* 0x002fea0003900000 */
[----:B------:R-:W1:Y:S02]  /*8720*/  @!P0 SYNCS.PHASECHK.TRANS64 P0, [R9+URZ], R4 ;  /* 0x00000004090085a7 */ /* 0x000e64000800007f */
[----:B-1----:R-:W-:Y:S05]  /*8730*/  @!P0 BRA `(.L_x_190) ;  /* 0xfffffffc00f08947 */ /* 0x002fea000383ffff */
[----:B------:R-:W-:Y:S05]  /*8740*/  BRA `(.L_x_211) ;  /* 0xfffffff400f87947 */ /* 0x000fea000383ffff */
.L_x_191:
[----:B0-----:R0:W1:Y:S02]  /*8750*/  SYNCS.PHASECHK.TRANS64.TRYWAIT P0, [R6+URZ], R5 ;  /* 0x00000005060075a7 */ /* 0x001064000800017f */
[----:B-1----:R-:W-:Y:S05]  /*8760*/  @!P0 NANOSLEEP.SYNCS 0x989680 ;  /* 0x009896800000895d */ /* 0x002fea0003900000 */
[----:B------:R-:W1:Y:S02]  /*8770*/  @!P0 SYNCS.PHASECHK.TRANS64 P0, [R6+URZ], R5 ;  /* 0x00000005060085a7 */ /* 0x000e64000800007f */
[----:B-1----:R-:W-:Y:S05]  /*8780*/  @!P0 BRA `(.L_x_191) ;  /* 0xfffffffc00f08947 */ /* 0x002fea000383ffff */
[----:B------:R-:W-:Y:S05]  /*8790*/  BRA `(.L_x_212) ;  /* 0xfffffff800087947 */ /* 0x000fea000383ffff */
.L_x_192:
[----:B0-----:R0:W1:Y:S02]  /*87a0*/  SYNCS.PHASECHK.TRANS64.TRYWAIT P0, [R9+URZ], R4 ;  /* 0x00000004090075a7 */ /* 0x001064000800017f */
[----:B-1----:R-:W-:Y:S05]  /*87b0*/  @!P0 NANOSLEEP.SYNCS 0x989680 ;  /* 0x009896800000895d */ /* 0x002fea0003900000 */
[----:B------:R-:W1:Y:S02]  /*87c0*/  @!P0 SYNCS.PHASECHK.TRANS64 P0, [R9+URZ], R4 ;  /* 0x00000004090085a7 */ /* 0x000e64000800007f */
[----:B-1----:R-:W-:Y:S05]  /*87d0*/  @!P0 BRA `(.L_x_192) ;  /* 0xfffffffc00f08947 */ /* 0x002fea000383ffff */
[----:B------:R-:W-:Y:S05]  /*87e0*/  BRA `(.L_x_213) ;  /* 0xfffffff800187947 */ /* 0x000fea000383ffff */
.L_x_193:
[----:B0-----:R0:W1:Y:S02]  /*87f0*/  SYNCS.PHASECHK.TRANS64.TRYWAIT P0, [R6+URZ], R5 ;  /* 0x00000005060075a7 */ /* 0x001064000800017f */
[----:B-1----:R-:W-:Y:S05]  /*8800*/  @!P0 NANOSLEEP.SYNCS 0x989680 ;  /* 0x009896800000895d */ /* 0x002fea0003900000 */
[----:B------:R-:W1:Y:S02]  /*8810*/  @!P0 SYNCS.PHASECHK.TRANS64 P0, [R6+URZ], R5 ;  /* 0x00000005060085a7 */ /* 0x000e64000800007f */
[----:B-1----:R-:W-:Y:S05]  /*8820*/  @!P0 BRA `(.L_x_193) ;  /* 0xfffffffc00f08947 */ /* 0x002fea000383ffff */
[----:B------:R-:W-:Y:S05]  /*8830*/  BRA `(.L_x_214) ;  /* 0xfffffff800287947 */ /* 0x000fea000383ffff */
.L_x_194:
[----:B0-----:R0:W1:Y:S02]  /*8840*/  SYNCS.PHASECHK.TRANS64.TRYWAIT P0, [R9+URZ], R4 ;  /* 0x00000004090075a7 */ /* 0x001064000800017f */
[----:B-1----:R-:W-:Y:S05]  /*8850*/  @!P0 NANOSLEEP.SYNCS 0x989680 ;  /* 0x009896800000895d */ /* 0x002fea0003900000 */
[----:B------:R-:W1:Y:S02]  /*8860*/  @!P0 SYNCS.PHASECHK.TRANS64 P0, [R9+URZ], R4 ;  /* 0x00000004090085a7 */ /* 0x000e64000800007f */
[----:B-1----:R-:W-:Y:S05]  /*8870*/  @!P0 BRA `(.L_x_194) ;  /* 0xfffffffc00f08947 */ /* 0x002fea000383ffff */
[----:B------:R-:W-:Y:S05]  /*8880*/  BRA `(.L_x_215) ;  /* 0xfffffff800387947 */ /* 0x000fea000383ffff */
.L_x_195:
[----:B0-----:R0:W1:Y:S02]  /*8890*/  SYNCS.PHASECHK.TRANS64.TRYWAIT P0, [R6+URZ], R5 ;  /* 0x00000005060075a7 */ /* 0x001064000800017f */
[----:B-1----:R-:W-:Y:S05]  /*88a0*/  @!P0 NANOSLEEP.SYNCS 0x989680 ;  /* 0x009896800000895d */ /* 0x002fea0003900000 */
[----:B------:R-:W1:Y:S02]  /*88b0*/  @!P0 SYNCS.PHASECHK.TRANS64 P0, [R6+URZ], R5 ;  /* 0x00000005060085a7 */ /* 0x000e64000800007f */
[----:B-1----:R-:W-:Y:S05]  /*88c0*/  @!P0 BRA `(.L_x_195) ;  /* 0xfffffffc00f08947 */ /* 0x002fea000383ffff */
[----:B------:R-:W-:Y:S05]  /*88d0*/  BRA `(.L_x_216) ;  /* 0xfffffff800487947 */ /* 0x000fea000383ffff */
.L_x_196:
[----:B0-----:R0:W1:Y:S02]  /*88e0*/  SYNCS.PHASECHK.TRANS64.TRYWAIT P0, [R9+URZ], R4 ;  /* 0x00000004090075a7 */ /* 0x001064000800017f */
[----:B-1----:R-:W-:Y:S05]  /*88f0*/  @!P0 NANOSLEEP.SYNCS 0x989680 ;  /* 0x009896800000895d */ /* 0x002fea0003900000 */
[----:B------:R-:W1:Y:S02]  /*8900*/  @!P0 SYNCS.PHASECHK.TRANS64 P0, [R9+URZ], R4 ;  /* 0x00000004090085a7 */ /* 0x000e64000800007f */
[----:B-1----:R-:W-:Y:S05]  /*8910*/  @!P0 BRA `(.L_x_196) ;  /* 0xfffffffc00f08947 */ /* 0x002fea000383ffff */
[----:B------:R-:W-:Y:S05]  /*8920*/  BRA `(.L_x_217) ;  /* 0xfffffff800587947 */ /* 0x000fea000383ffff */
.L_x_197:
[----:B-1----:R1:W2:Y:S02]  /*8930*/  SYNCS.PHASECHK.TRANS64.TRYWAIT P0, [R6+URZ], R5 ;  /* 0x00000005060075a7 */ /* 0x0022a4000800017f */
[----:B--2---:R-:W-:Y:S05]  /*8940*/  @!P0 NANOSLEEP.SYNCS 0x989680 ;  /* 0x009896800000895d */ /* 0x004fea0003900000 */
[----:B------:R-:W2:Y:S02]  /*8950*/  @!P0 SYNCS.PHASECHK.TRANS64 P0, [R6+URZ], R5 ;  /* 0x00000005060085a7 */ /* 0x000ea4000800007f */
[----:B--2---:R-:W-:Y:S05]  /*8960*/  @!P0 BRA `(.L_x_197) ;  /* 0xfffffffc00f08947 */ /* 0x004fea000383ffff */
[----:B------:R-:W-:Y:S05]  /*8970*/  BRA `(.L_x_218) ;  /* 0xfffffff800607947 */ /* 0x000fea000383ffff */
.L_x_219:
[----:B------:R-:W-:-:S00]  /*8980*/  BRA `(.L_x_219) ;  /* 0xfffffffc00fc7947 */ /* 0x000fc0000383ffff */
[----:B------:R-:W-:-:S00]  /*8990*/  NOP ;  /* 0x0000000000007918 */ /* 0x000fc00000000000 */
        /* <DEDUP_REMOVED lines=14> */
.L_x_220:


//--------------------- .nv.global.init           --------------------------
	.section	.nv.global.init,"aw",@progbits
.nv.global.init:
	.type		$str$22,@object
	.size		$str$22,($str$23 - $str$22)
$str$22:
        /*0000*/ 	.byte	0x6b, 0x5f, 0x74, 0x69, 0x6c, 0x65, 0x5f, 0x63, 0x6f, 0x75, 0x6e, 0x74, 0x20, 0x3e, 0x3d, 0x20
        /*0010*/ 	.byte	0x31, 0x00
	.type		$str$23,@object
	.size		$str$23,(__unnamed_1 - $str$23)
$str$23:
        /*0012*/ 	.byte	0x2f, 0x74, 0x6d, 0x70, 0x2f, 0x63, 0x75, 0x74, 0x6c, 0x61, 0x73, 0x73, 0x5f, 0x73, 0x77, 0x65
        /*0022*/ 	.byte	0x65, 0x70, 0x5f, 0x73, 0x72, 0x63, 0x2f, 0x69, 0x6e, 0x63, 0x6c, 0x75, 0x64, 0x65, 0x2f, 0x63
        /*0032*/ 	.byte	0x75, 0x74, 0x6c, 0x61, 0x73, 0x73, 0x2f, 0x67, 0x65, 0x6d, 0x6d, 0x2f, 0x63, 0x6f, 0x6c, 0x6c
        /*0042*/ 	.byte	0x65, 0x63, 0x74, 0x69, 0x76, 0x65, 0x2f, 0x73, 0x6d, 0x39, 0x30, 0x5f, 0x6d, 0x6d, 0x61, 0x5f
        /*0052*/ 	.byte	0x74, 0x6d, 0x61, 0x5f, 0x67, 0x6d, 0x6d, 0x61, 0x5f, 0x73, 0x73, 0x5f, 0x77, 0x61, 0x72, 0x70
        /*0062*/ 	.byte	0x73, 0x70, 0x65, 0x63, 0x69, 0x61, 0x6c, 0x69, 0x7a, 0x65, 0x64, 0x2e, 0x68, 0x70, 0x70, 0x00
	.type		__unnamed_1,@object
	.size		__unnamed_1,(.L_0 - __unnamed_1)
__unnamed_1:
        /*0072*/ 	.byte	0x76, 0x6f, 0x69, 0x64, 0x20, 0x63, 0x75, 0x74, 0x6c, 0x61, 0x73, 0x73, 0x3a, 0x3a, 0x67, 0x65
        /* <DEDUP_REMOVED lines=181> */
.L_0:


//--------------------- .nv.shared._ZN7cutlass13device_kernelINS_4gemm6kernel13GemmUniversalIN4cute5tupleIJiiiiEEENS1_10collective13CollectiveMmaINS1_34MainloopSm90TmaGmmaWarpSpecializedILi14ENS5_IJNS4_1CILi2EEESB_NSA_ILi1EEEEEENS1_35KernelTmaWarpSpecializedCooperativeEEENS5_IJNSA_ILi128EEESG_NSA_ILi32EEEEEENS_6half_tENS5_IJlSC_lEEESJ_SK_NS4_8TiledMMAINS4_8MMA_AtomIJNS4_4SM904GMMA26MMA_64x128x16_F32F16F16_SSILNSO_5MajorE0ELSQ_0ELNSO_7ScaleInE1ELSR_1EEEEEENS4_6LayoutINS5_IJSB_SC_SC_EEENS5_IJSC_NSA_ILi0EEESW_EEEEENS5_IJNS4_10UnderscoreESZ_SZ_EEEEENS4_23SM90_TMA_LOAD_MULTICASTENS4_14ComposedLayoutINS4_7SwizzleILi2ELi4ELi3EEENS4_18smem_ptr_flag_bitsILi16EEENSU_INS5_IJNSA_ILi8EEESH_EEENS5_IJSH_SC_EEEEEEEvNS4_8identityES12_S1C_vS1D_EENS_8epilogue10collective6detail29Sm90TmaWarpSpecializedAdapterINS1G_15DefaultEpilogueISJ_SK_SK_NS1F_6thread17LinearCombinationISJ_Li1EffLNS1K_9ScaleType4KindE0ELNS_15FloatRoundStyleE2ESJ_EENS1_15EpilogueDefaultEEEEEvvEEEEvNT_6ParamsE --------------------------
	.section	.nv.shared._ZN7cutlass13device_kernelINS_4gemm6kernel13GemmUniversalIN4cute5tupleIJiiiiEEENS1_10collective13CollectiveMmaINS1_34MainloopSm90TmaGmmaWarpSpecializedILi14ENS5_IJNS4_1CILi2EEESB_NSA_ILi1EEEEEENS1_35KernelTmaWarpSpecializedCooperativeEEENS5_IJNSA_ILi128EEESG_NSA_ILi32EEEEEENS_6half_tENS5_IJlSC_lEEESJ_SK_NS4_8TiledMMAINS4_8MMA_AtomIJNS4_4SM904GMMA26MMA_64x128x16_F32F16F16_SSILNSO_5MajorE0ELSQ_0ELNSO_7ScaleInE1ELSR_1EEEEEENS4_6LayoutINS5_IJSB_SC_SC_EEENS5_IJSC_NSA_ILi0EEESW_EEEEENS5_IJNS4_10UnderscoreESZ_SZ_EEEEENS4_23SM90_TMA_LOAD_MULTICASTENS4_14ComposedLayoutINS4_7SwizzleILi2ELi4ELi3EEENS4_18smem_ptr_flag_bitsILi16EEENSU_INS5_IJNSA_ILi8EEESH_EEENS5_IJSH_SC_EEEEEEEvNS4_8identityES12_S1C_vS1D_EENS_8epilogue10collective6detail29Sm90TmaWarpSpecializedAdapterINS1G_15DefaultEpilogueISJ_SK_SK_NS1F_6thread17LinearCombinationISJ_Li1EffLNS1K_9ScaleType4KindE0ELNS_15FloatRoundStyleE2ESJ_EENS1_15EpilogueDefaultEEEEEvvEEEEvNT_6ParamsE,"aw",@nobits
	.sectionflags	@""
	.align	16
	.zero		1024


//--------------------- .nv.shared.reserved.0     --------------------------
	.section	.nv.shared.reserved.0,"aw",@nobits
	.weak		__nv_reservedSMEM_offset_0_alias
	.size		__nv_reservedSMEM_offset_0_alias, 0, 0
	.other		__nv_reservedSMEM_offset_0_alias,@"STO_CUDA_RESERVED_SHARED STV_DEFAULT"
__nv_reservedSMEM_offset_0_alias:
	.zero		0


//--------------------- .nv.global                --------------------------
	.section	.nv.global,"aw",@nobits
.nv.global:
	.type		_ZN39_INTERNAL_0b07f756_4_k_cu_6b018497_32614cute1_E,@object
	.size		_ZN39_INTERNAL_0b07f756_4_k_cu_6b018497_32614cute1_E,(_ZN39_INTERNAL_0b07f756_4_k_cu_6b018497_32614cuda3std3__45__cpo6cbeginE - _ZN39_INTERNAL_0b07f756_4_k_cu_6b018497_32614cute1_E)
_ZN39_INTERNAL_0b07f756_4_k_cu_6b018497_32614cute1_E:
	.zero		1
	.type		_ZN39_INTERNAL_0b07f756_4_k_cu_6b018497_32614cuda3std3__45__cpo6cbeginE,@object
	.size		_ZN39_INTERNAL_0b07f756_4_k_cu_6b018497_32614cuda3std3__45__cpo6cbeginE,(_ZN39_INTERNAL_0b07f756_4_k_cu_6b018497_32614cuda3std3__48in_placeE - _ZN39_INTERNAL_0b07f756_4_k_cu_6b018497_32614cuda3std3__45__cpo6cbeginE)
_ZN39_INTERNAL_0b07f756_4_k_cu_6b018497_32614cuda3std3__45__cpo6cbeginE:
	.zero		1
	.type		_ZN39_INTERNAL_0b07f756_4_k_cu_6b018497_32614cuda3std3__48in_placeE,@object
	.size		_ZN39_INTERNAL_0b07f756_4_k_cu_6b018497_32614cuda3std3__48in_placeE,(_ZN39_INTERNAL_0b07f756_4_k_cu_6b018497_32614cuda3std6ranges3__45__cpo9iter_moveE - _ZN39_INTERNAL_0b07f756_4_k_cu_6b018497_32614cuda3std3__48in_placeE)
_ZN39_INTERNAL_0b07f756_4_k_cu_6b018497_32614cuda3std3__48in_placeE:
	.zero		1
	.type		_ZN39_INTERNAL_0b07f756_4_k_cu_6b018497_32614cuda3std6ranges3__45__cpo9iter_moveE,@object
	.size		_ZN39_INTERNAL_0b07f756_4_k_cu_6b018497_32614cuda3std6ranges3__45__cpo9iter_moveE,(_ZN39_INTERNAL_0b07f756_4_k_cu_6b018497_32614cuda3std3__45__cpo5beginE - _ZN39_INTERNAL_0b07f756_4_k_cu_6b018497_32614cuda3std6ranges3__45__cpo9iter_moveE)
_ZN39_INTERNAL_0b07f756_4_k_cu_6b018497_32614cuda3std6ranges3__45__cpo9iter_moveE:
	.zero		1
	.type		_ZN39_INTERNAL_0b07f756_4_k_cu_6b018497_32614cuda3std3__45__cpo5beginE,@object
	.size		_ZN39_INTERNAL_0b07f756_4_k_cu_6b018497_32614cuda3std3__45__cpo5beginE,(_ZN39_INTERNAL_0b07f756_4_k_cu_6b018497_32614cuda3std3__441_GLOBAL__N__0b07f756_4_k_cu_6b018497_32616ignoreE - _ZN39_INTERNAL_0b07f756_4_k_cu_6b018497_32614cuda3std3__45__cpo5beginE)
_ZN39_INTERNAL_0b07f756_4_k_cu_6b018497_32614cuda3std3__45__cpo5beginE:
	.zero		1
	.type		_ZN39_INTERNAL_0b07f756_4_k_cu_6b018497_32614cuda3std3__441_GLOBAL__N__0b07f756_4_k_cu_6b018497_32616ignoreE,@object
	.size		_ZN39_INTERNAL_0b07f756_4_k_cu_6b018497_32614cuda3std3__441_GLOBAL__N__0b07f756_4_k_cu_6b018497_32616ignoreE,(_ZN39_INTERNAL_0b07f756_4_k_cu_6b018497_32614cute7productE - _ZN39_INTERNAL_0b07f756_4_k_cu_6b018497_32614cuda3std3__441_GLOBAL__N__0b07f756_4_k_cu_6b018497_32616ignoreE)
_ZN39_INTERNAL_0b07f756_4_k_cu_6b018497_32614cuda3std3__441_GLOBAL__N__0b07f756_4_k_cu_6b018497_32616ignoreE:
	.zero		1
	.type		_ZN39_INTERNAL_0b07f756_4_k_cu_6b018497_32614cute7productE,@object
	.size		_ZN39_INTERNAL_0b07f756_4_k_cu_6b018497_32614cute7productE,(_ZN39_INTERNAL_0b07f756_4_k_cu_6b018497_32614cuda3std3__45__cpo3endE - _ZN39_INTERNAL_0b07f756_4_k_cu_6b018497_32614cute7productE)
_ZN39_INTERNAL_0b07f756_4_k_cu_6b018497_32614cute7productE:
	.zero		1
	.type		_ZN39_INTERNAL_0b07f756_4_k_cu_6b018497_32614cuda3std3__45__cpo3endE,@object
	.size		_ZN39_INTERNAL_0b07f756_4_k_cu_6b018497_32614cuda3std3__45__cpo3endE,(_ZN39_INTERNAL_0b07f756_4_k_cu_6b018497_32614cuda3std3__419piecewise_constructE - _ZN39_INTERNAL_0b07f756_4_k_cu_6b018497_32614cuda3std3__45__cpo3endE)
_ZN39_INTERNAL_0b07f756_4_k_cu_6b018497_32614cuda3std3__45__cpo3endE:
	.zero		1
	.type		_ZN39_INTERNAL_0b07f756_4_k_cu_6b018497_32614cuda3std3__419piecewise_constructE,@object
	.size		_ZN39_INTERNAL_0b07f756_4_k_cu_6b018497_32614cuda3std3__419piecewise_constructE,(_ZN39_INTERNAL_0b07f756_4_k_cu_6b018497_32614cuda3std3__45__cpo4cendE - _ZN39_INTERNAL_0b07f756_4_k_cu_6b018497_32614cuda3std3__419piecewise_constructE)
_ZN39_INTERNAL_0b07f756_4_k_cu_6b018497_32614cuda3std3__419piecewise_constructE:
	.zero		1
	.type		_ZN39_INTERNAL_0b07f756_4_k_cu_6b018497_32614cuda3std3__45__cpo4cendE,@object
	.size		_ZN39_INTERNAL_0b07f756_4_k_cu_6b018497_32614cuda3std3__45__cpo4cendE,(_ZN39_INTERNAL_0b07f756_4_k_cu_6b018497_32614cuda3std6ranges3__45__cpo4swapE - _ZN39_INTERNAL_0b07f756_4_k_cu_6b018497_32614cuda3std3__45__cpo4cendE)
_ZN39_INTERNAL_0b07f756_4_k_cu_6b018497_32614cuda3std3__45__cpo4cendE:
	.zero		1
	.type		_ZN39_INTERNAL_0b07f756_4_k_cu_6b018497_32614cuda3std6ranges3__45__cpo4swapE,@object
	.size		_ZN39_INTERNAL_0b07f756_4_k_cu_6b018497_32614cuda3std6ranges3__45__cpo4swapE,(.L_8 - _ZN39_INTERNAL_0b07f756_4_k_cu_6b018497_32614cuda3std6ranges3__45__cpo4swapE)
_ZN39_INTERNAL_0b07f756_4_k_cu_6b018497_32614cuda3std6ranges3__45__cpo4swapE:
	.zero		1
.L_8:


//--------------------- .nv.constant0._ZN7cutlass13device_kernelINS_4gemm6kernel13GemmUniversalIN4cute5tupleIJiiiiEEENS1_10collective13CollectiveMmaINS1_34MainloopSm90TmaGmmaWarpSpecializedILi14ENS5_IJNS4_1CILi2EEESB_NSA_ILi1EEEEEENS1_35KernelTmaWarpSpecializedCooperativeEEENS5_IJNSA_ILi128EEESG_NSA_ILi32EEEEEENS_6half_tENS5_IJlSC_lEEESJ_SK_NS4_8TiledMMAINS4_8MMA_AtomIJNS4_4SM904GMMA26MMA_64x128x16_F32F16F16_SSILNSO_5MajorE0ELSQ_0ELNSO_7ScaleInE1ELSR_1EEEEEENS4_6LayoutINS5_IJSB_SC_SC_EEENS5_IJSC_NSA_ILi0EEESW_EEEEENS5_IJNS4_10UnderscoreESZ_SZ_EEEEENS4_23SM90_TMA_LOAD_MULTICASTENS4_14ComposedLayoutINS4_7SwizzleILi2ELi4ELi3EEENS4_18smem_ptr_flag_bitsILi16EEENSU_INS5_IJNSA_ILi8EEESH_EEENS5_IJSH_SC_EEEEEEEvNS4_8identityES12_S1C_vS1D_EENS_8epilogue10collective6detail29Sm90TmaWarpSpecializedAdapterINS1G_15DefaultEpilogueISJ_SK_SK_NS1F_6thread17LinearCombinationISJ_Li1EffLNS1K_9ScaleType4KindE0ELNS_15FloatRoundStyleE2ESJ_EENS1_15EpilogueDefaultEEEEEvvEEEEvNT_6ParamsE --------------------------
	.section	.nv.constant0._ZN7cutlass13device_kernelINS_4gemm6kernel13GemmUniversalIN4cute5tupleIJiiiiEEENS1_10collective13CollectiveMmaINS1_34MainloopSm90TmaGmmaWarpSpecializedILi14ENS5_IJNS4_1CILi2EEESB_NSA_ILi1EEEEEENS1_35KernelTmaWarpSpecializedCooperativeEEENS5_IJNSA_ILi128EEESG_NSA_ILi32EEEEEENS_6half_tENS5_IJlSC_lEEESJ_SK_NS4_8TiledMMAINS4_8MMA_AtomIJNS4_4SM904GMMA26MMA_64x128x16_F32F16F16_SSILNSO_5MajorE0ELSQ_0ELNSO_7ScaleInE1ELSR_1EEEEEENS4_6LayoutINS5_IJSB_SC_SC_EEENS5_IJSC_NSA_ILi0EEESW_EEEEENS5_IJNS4_10UnderscoreESZ_SZ_EEEEENS4_23SM90_TMA_LOAD_MULTICASTENS4_14ComposedLayoutINS4_7SwizzleILi2ELi4ELi3EEENS4_18smem_ptr_flag_bitsILi16EEENSU_INS5_IJNSA_ILi8EEESH_EEENS5_IJSH_SC_EEEEEEEvNS4_8identityES12_S1C_vS1D_EENS_8epilogue10collective6detail29Sm90TmaWarpSpecializedAdapterINS1G_15DefaultEpilogueISJ_SK_SK_NS1F_6thread17LinearCombinationISJ_Li1EffLNS1K_9ScaleType4KindE0ELNS_15FloatRoundStyleE2ESJ_EENS1_15EpilogueDefaultEEEEEvvEEEEvNT_6ParamsE,"a",@progbits
	.sectionflags	@""
	.align	4
.nv.constant0._ZN7cutlass13device_kernelINS_4gemm6kernel13GemmUniversalIN4cute5tupleIJiiiiEEENS1_10collective13CollectiveMmaINS1_34MainloopSm90TmaGmmaWarpSpecializedILi14ENS5_IJNS4_1CILi2EEESB_NSA_ILi1EEEEEENS1_35KernelTmaWarpSpecializedCooperativeEEENS5_IJNSA_ILi128EEESG_NSA_ILi32EEEEEENS_6half_tENS5_IJlSC_lEEESJ_SK_NS4_8TiledMMAINS4_8MMA_AtomIJNS4_4SM904GMMA26MMA_64x128x16_F32F16F16_SSILNSO_5MajorE0ELSQ_0ELNSO_7ScaleInE1ELSR_1EEEEEENS4_6LayoutINS5_IJSB_SC_SC_EEENS5_IJSC_NSA_ILi0EEESW_EEEEENS5_IJNS4_10UnderscoreESZ_SZ_EEEEENS4_23SM90_TMA_LOAD_MULTICASTENS4_14ComposedLayoutINS4_7SwizzleILi2ELi4ELi3EEENS4_18smem_ptr_flag_bitsILi16EEENSU_INS5_IJNSA_ILi8EEESH_EEENS5_IJSH_SC_EEEEEEEvNS4_8identityES12_S1C_vS1D_EENS_8epilogue10collective6detail29Sm90TmaWarpSpecializedAdapterINS1G_15DefaultEpilogueISJ_SK_SK_NS1F_6thread17LinearCombinationISJ_Li1EffLNS1K_9ScaleType4KindE0ELNS_15FloatRoundStyleE2ESJ_EENS1_15EpilogueDefaultEEEEEvvEEEEvNT_6ParamsE:
	.zero		1664


//--------------------- SYMBOLS --------------------------

	.type		.nv.reservedSmem.offset0,@object
	.size		.nv.reservedSmem.offset0,0x4
	.type		__assertfail,@function
